//
// Generated by NVIDIA NVVM Compiler
//
// Compiler Build ID: CL-36424714
// Cuda compilation tools, release 13.0, V13.0.88
// Based on NVVM 20.0.0
//

.version 9.0
.target sm_100
.address_size 64

	// .globl	_Z16build_baby_stepsP5PointiPKS_PKj
.const .align 4 .b8 SECP_N[32] = {65, 65, 54, 208, 140, 94, 210, 191, 59, 160, 72, 175, 230, 220, 174, 186, 254, 255, 255, 255, 255, 255, 255, 255, 255, 255, 255, 255, 255, 255, 255, 255};
.const .align 4 .b8 SECP_P[32] = {47, 252, 255, 255, 254, 255, 255, 255, 255, 255, 255, 255, 255, 255, 255, 255, 255, 255, 255, 255, 255, 255, 255, 255, 255, 255, 255, 255, 255, 255, 255, 255};
// _ZZ21batch_collision_solvePjS_S_S_S_S_S_iE10alpha_diff has been demoted
// _ZZ21batch_collision_solvePjS_S_S_S_S_S_iE9beta_diff has been demoted
// _ZZ21batch_collision_solvePjS_S_S_S_S_S_iE8mul_part has been demoted
// _ZZ21batch_collision_solvePjS_S_S_S_S_S_iE9priv_temp has been demoted
// _ZZ20batch_barrett_reducePjS_S_S_bjiiE6x_wide has been demoted
// _ZZ20batch_barrett_reducePjS_S_S_bjiiE1q has been demoted
// _ZZ20batch_barrett_reducePjS_S_S_bjiiE2qp has been demoted
// _ZZ20batch_barrett_reducePjS_S_S_bjiiE6result has been demoted
// _ZZ27batch_collision_solve_fusedPjS_S_S_S_S_jS_iE10alpha_diff has been demoted
// _ZZ27batch_collision_solve_fusedPjS_S_S_S_S_jS_iE9beta_diff has been demoted
// _ZZ27batch_collision_solve_fusedPjS_S_S_S_S_jS_iE8mul_part has been demoted
// _ZZ27batch_collision_solve_fusedPjS_S_S_S_S_jS_iE9priv_temp has been demoted

.visible .entry _Z16build_baby_stepsP5PointiPKS_PKj(
	.param .u64 .ptr .align 1 _Z16build_baby_stepsP5PointiPKS_PKj_param_0,
	.param .u32 _Z16build_baby_stepsP5PointiPKS_PKj_param_1,
	.param .u64 .ptr .align 1 _Z16build_baby_stepsP5PointiPKS_PKj_param_2,
	.param .u64 .ptr .align 1 _Z16build_baby_stepsP5PointiPKS_PKj_param_3
)
{
	.reg .pred 	%p<5>;
	.reg .b32 	%r<302>;
	.reg .b64 	%rd<14>;

	ld.param.u32 	%r162, [_Z16build_baby_stepsP5PointiPKS_PKj_param_1];
	ld.param.u64 	%rd3, [_Z16build_baby_stepsP5PointiPKS_PKj_param_2];
	ld.param.u64 	%rd4, [_Z16build_baby_stepsP5PointiPKS_PKj_param_3];
	cvta.to.global.u64 	%rd1, %rd4;
	mov.u32 	%r163, %ctaid.x;
	mov.u32 	%r164, %ntid.x;
	mov.u32 	%r165, %tid.x;
	mad.lo.s32 	%r246, %r163, %r164, %r165;
	setp.ge.s32 	%p1, %r246, %r162;
	@%p1 bra 	$L__BB0_8;
	setp.eq.s32 	%p2, %r246, 0;
	mov.b32 	%r229, 0;
	mov.u32 	%r230, %r229;
	mov.u32 	%r231, %r229;
	mov.u32 	%r232, %r229;
	mov.u32 	%r233, %r229;
	mov.u32 	%r234, %r229;
	mov.u32 	%r235, %r229;
	mov.u32 	%r236, %r229;
	mov.u32 	%r237, %r229;
	mov.u32 	%r238, %r229;
	mov.u32 	%r239, %r229;
	mov.u32 	%r240, %r229;
	mov.u32 	%r241, %r229;
	mov.u32 	%r242, %r229;
	mov.u32 	%r243, %r229;
	mov.u32 	%r244, %r229;
	mov.u32 	%r245, %r229;
	@%p2 bra 	$L__BB0_7;
	cvta.to.global.u64 	%rd5, %rd3;
	ld.global.u32 	%r206, [%rd5+60];
	ld.global.u32 	%r207, [%rd5+56];
	ld.global.u32 	%r208, [%rd5+52];
	ld.global.u32 	%r209, [%rd5+48];
	ld.global.u32 	%r210, [%rd5+44];
	ld.global.u32 	%r211, [%rd5+40];
	ld.global.u32 	%r212, [%rd5+36];
	ld.global.u32 	%r213, [%rd5+32];
	ld.global.u32 	%r214, [%rd5+28];
	ld.global.u32 	%r215, [%rd5+24];
	ld.global.u32 	%r216, [%rd5+20];
	ld.global.u32 	%r217, [%rd5+16];
	ld.global.u32 	%r218, [%rd5+12];
	ld.global.u32 	%r219, [%rd5+8];
	ld.global.u32 	%r220, [%rd5+4];
	ld.global.u32 	%r221, [%rd5];
	ld.global.u32 	%r18, [%rd1];
	mov.b32 	%r229, 0;
$L__BB0_3:
	and.b32  	%r168, %r246, 1;
	setp.eq.b32 	%p3, %r168, 1;
	@%p3 bra 	$L__BB0_5;
	ld.param.u64 	%rd13, [_Z16build_baby_stepsP5PointiPKS_PKj_param_3];
	cvta.to.global.u64 	%rd7, %rd13;
	ld.global.u32 	%r253, [%rd7+4];
	ld.global.u32 	%r252, [%rd7+8];
	ld.global.u32 	%r251, [%rd7+12];
	ld.global.u32 	%r250, [%rd7+16];
	ld.global.u32 	%r249, [%rd7+20];
	ld.global.u32 	%r248, [%rd7+24];
	ld.global.u32 	%r247, [%rd7+28];
	bra.uni 	$L__BB0_6;
$L__BB0_5:
	ld.param.u64 	%rd12, [_Z16build_baby_stepsP5PointiPKS_PKj_param_3];
	add.s32 	%r170, %r221, %r245;
	rem.u32 	%r245, %r170, %r18;
	add.s32 	%r171, %r213, %r237;
	rem.u32 	%r237, %r171, %r18;
	add.s32 	%r172, %r220, %r244;
	cvta.to.global.u64 	%rd6, %rd12;
	ld.global.u32 	%r253, [%rd6+4];
	rem.u32 	%r244, %r172, %r253;
	add.s32 	%r173, %r212, %r236;
	rem.u32 	%r236, %r173, %r253;
	add.s32 	%r174, %r219, %r243;
	ld.global.u32 	%r252, [%rd6+8];
	rem.u32 	%r243, %r174, %r252;
	add.s32 	%r175, %r211, %r235;
	rem.u32 	%r235, %r175, %r252;
	add.s32 	%r176, %r218, %r242;
	ld.global.u32 	%r251, [%rd6+12];
	rem.u32 	%r242, %r176, %r251;
	add.s32 	%r177, %r210, %r234;
	rem.u32 	%r234, %r177, %r251;
	add.s32 	%r178, %r217, %r241;
	ld.global.u32 	%r250, [%rd6+16];
	rem.u32 	%r241, %r178, %r250;
	add.s32 	%r179, %r209, %r233;
	rem.u32 	%r233, %r179, %r250;
	add.s32 	%r180, %r216, %r240;
	ld.global.u32 	%r249, [%rd6+20];
	rem.u32 	%r240, %r180, %r249;
	add.s32 	%r181, %r208, %r232;
	rem.u32 	%r232, %r181, %r249;
	add.s32 	%r182, %r215, %r239;
	ld.global.u32 	%r248, [%rd6+24];
	rem.u32 	%r239, %r182, %r248;
	add.s32 	%r183, %r207, %r231;
	rem.u32 	%r231, %r183, %r248;
	add.s32 	%r184, %r214, %r238;
	ld.global.u32 	%r247, [%rd6+28];
	rem.u32 	%r238, %r184, %r247;
	add.s32 	%r185, %r206, %r230;
	rem.u32 	%r230, %r185, %r247;
	mov.b32 	%r229, 1;
$L__BB0_6:
	shl.b32 	%r186, %r221, 1;
	rem.u32 	%r221, %r186, %r18;
	shl.b32 	%r187, %r213, 1;
	rem.u32 	%r213, %r187, %r18;
	shl.b32 	%r188, %r220, 1;
	rem.u32 	%r220, %r188, %r253;
	shl.b32 	%r189, %r212, 1;
	rem.u32 	%r212, %r189, %r253;
	shl.b32 	%r190, %r219, 1;
	rem.u32 	%r219, %r190, %r252;
	shl.b32 	%r191, %r211, 1;
	rem.u32 	%r211, %r191, %r252;
	shl.b32 	%r192, %r218, 1;
	rem.u32 	%r218, %r192, %r251;
	shl.b32 	%r193, %r210, 1;
	rem.u32 	%r210, %r193, %r251;
	shl.b32 	%r194, %r217, 1;
	rem.u32 	%r217, %r194, %r250;
	shl.b32 	%r195, %r209, 1;
	rem.u32 	%r209, %r195, %r250;
	shl.b32 	%r196, %r216, 1;
	rem.u32 	%r216, %r196, %r249;
	shl.b32 	%r197, %r208, 1;
	rem.u32 	%r208, %r197, %r249;
	shl.b32 	%r198, %r215, 1;
	rem.u32 	%r215, %r198, %r248;
	shl.b32 	%r199, %r207, 1;
	rem.u32 	%r207, %r199, %r248;
	shl.b32 	%r200, %r214, 1;
	rem.u32 	%r214, %r200, %r247;
	shl.b32 	%r201, %r206, 1;
	rem.u32 	%r206, %r201, %r247;
	shr.u32 	%r137, %r246, 1;
	setp.gt.u32 	%p4, %r246, 1;
	mov.u32 	%r246, %r137;
	@%p4 bra 	$L__BB0_3;
$L__BB0_7:
	ld.param.u64 	%rd11, [_Z16build_baby_stepsP5PointiPKS_PKj_param_0];
	mov.u32 	%r202, %ctaid.x;
	mov.u32 	%r203, %ntid.x;
	mov.u32 	%r204, %tid.x;
	mad.lo.s32 	%r205, %r202, %r203, %r204;
	cvta.to.global.u64 	%rd8, %rd11;
	mul.wide.s32 	%rd9, %r205, 96;
	add.s64 	%rd10, %rd8, %rd9;
	st.global.u32 	[%rd10], %r245;
	st.global.u32 	[%rd10+32], %r237;
	st.global.u32 	[%rd10+64], %r229;
	st.global.u32 	[%rd10+4], %r244;
	st.global.u32 	[%rd10+36], %r236;
	st.global.u32 	[%rd10+68], %r229;
	st.global.u32 	[%rd10+8], %r243;
	st.global.u32 	[%rd10+40], %r235;
	st.global.u32 	[%rd10+72], %r229;
	st.global.u32 	[%rd10+12], %r242;
	st.global.u32 	[%rd10+44], %r234;
	st.global.u32 	[%rd10+76], %r229;
	st.global.u32 	[%rd10+16], %r241;
	st.global.u32 	[%rd10+48], %r233;
	st.global.u32 	[%rd10+80], %r229;
	st.global.u32 	[%rd10+20], %r240;
	st.global.u32 	[%rd10+52], %r232;
	st.global.u32 	[%rd10+84], %r229;
	st.global.u32 	[%rd10+24], %r239;
	st.global.u32 	[%rd10+56], %r231;
	st.global.u32 	[%rd10+88], %r229;
	st.global.u32 	[%rd10+28], %r238;
	st.global.u32 	[%rd10+60], %r230;
	st.global.u32 	[%rd10+92], %r229;
$L__BB0_8:
	ret;

}
	// .globl	_Z17bsgs_solve_kernelPK5PointS1_S1_PjiiPKj
.visible .entry _Z17bsgs_solve_kernelPK5PointS1_S1_PjiiPKj(
	.param .u64 .ptr .align 1 _Z17bsgs_solve_kernelPK5PointS1_S1_PjiiPKj_param_0,
	.param .u64 .ptr .align 1 _Z17bsgs_solve_kernelPK5PointS1_S1_PjiiPKj_param_1,
	.param .u64 .ptr .align 1 _Z17bsgs_solve_kernelPK5PointS1_S1_PjiiPKj_param_2,
	.param .u64 .ptr .align 1 _Z17bsgs_solve_kernelPK5PointS1_S1_PjiiPKj_param_3,
	.param .u32 _Z17bsgs_solve_kernelPK5PointS1_S1_PjiiPKj_param_4,
	.param .u32 _Z17bsgs_solve_kernelPK5PointS1_S1_PjiiPKj_param_5,
	.param .u64 .ptr .align 1 _Z17bsgs_solve_kernelPK5PointS1_S1_PjiiPKj_param_6
)
{
	.reg .pred 	%p<12>;
	.reg .b32 	%r<28>;
	.reg .b64 	%rd<13>;

	ld.param.u64 	%rd6, [_Z17bsgs_solve_kernelPK5PointS1_S1_PjiiPKj_param_0];
	ld.param.u64 	%rd5, [_Z17bsgs_solve_kernelPK5PointS1_S1_PjiiPKj_param_2];
	ld.param.u64 	%rd7, [_Z17bsgs_solve_kernelPK5PointS1_S1_PjiiPKj_param_3];
	ld.param.u32 	%r5, [_Z17bsgs_solve_kernelPK5PointS1_S1_PjiiPKj_param_4];
	ld.param.u32 	%r6, [_Z17bsgs_solve_kernelPK5PointS1_S1_PjiiPKj_param_5];
	cvta.to.global.u64 	%rd1, %rd6;
	cvta.to.global.u64 	%rd2, %rd7;
	mov.u32 	%r7, %ctaid.x;
	mov.u32 	%r8, %ntid.x;
	mov.u32 	%r9, %tid.x;
	mad.lo.s32 	%r1, %r7, %r8, %r9;
	setp.ge.s32 	%p1, %r1, %r6;
	@%p1 bra 	$L__BB1_14;
	setp.lt.s32 	%p2, %r5, 1;
	@%p2 bra 	$L__BB1_13;
	ld.global.u32 	%r2, [%rd1];
	cvta.to.global.u64 	%rd3, %rd5;
	mov.b32 	%r27, 0;
$L__BB1_3:
	mul.wide.u32 	%rd8, %r27, 96;
	add.s64 	%rd4, %rd3, %rd8;
	ld.global.u32 	%r11, [%rd4];
	setp.ne.s32 	%p3, %r11, %r2;
	@%p3 bra 	$L__BB1_12;
	ld.global.u32 	%r12, [%rd4+4];
	ld.global.u32 	%r13, [%rd1+4];
	setp.ne.s32 	%p4, %r12, %r13;
	@%p4 bra 	$L__BB1_12;
	ld.global.u32 	%r14, [%rd4+8];
	ld.global.u32 	%r15, [%rd1+8];
	setp.ne.s32 	%p5, %r14, %r15;
	@%p5 bra 	$L__BB1_12;
	ld.global.u32 	%r16, [%rd4+12];
	ld.global.u32 	%r17, [%rd1+12];
	setp.ne.s32 	%p6, %r16, %r17;
	@%p6 bra 	$L__BB1_12;
	ld.global.u32 	%r18, [%rd4+16];
	ld.global.u32 	%r19, [%rd1+16];
	setp.ne.s32 	%p7, %r18, %r19;
	@%p7 bra 	$L__BB1_12;
	ld.global.u32 	%r20, [%rd4+20];
	ld.global.u32 	%r21, [%rd1+20];
	setp.ne.s32 	%p8, %r20, %r21;
	@%p8 bra 	$L__BB1_12;
	ld.global.u32 	%r22, [%rd4+24];
	ld.global.u32 	%r23, [%rd1+24];
	setp.ne.s32 	%p9, %r22, %r23;
	@%p9 bra 	$L__BB1_12;
	ld.global.u32 	%r24, [%rd4+28];
	ld.global.u32 	%r25, [%rd1+28];
	setp.ne.s32 	%p10, %r24, %r25;
	@%p10 bra 	$L__BB1_12;
	mul.wide.s32 	%rd11, %r1, 4;
	add.s64 	%rd12, %rd2, %rd11;
	st.global.u32 	[%rd12], %r27;
	bra.uni 	$L__BB1_14;
$L__BB1_12:
	add.s32 	%r27, %r27, 1;
	setp.ne.s32 	%p11, %r27, %r5;
	@%p11 bra 	$L__BB1_3;
$L__BB1_13:
	mul.wide.s32 	%rd9, %r1, 4;
	add.s64 	%rd10, %rd2, %rd9;
	mov.b32 	%r26, -1;
	st.global.u32 	[%rd10], %r26;
$L__BB1_14:
	ret;

}
	// .globl	_Z21batch_collision_solvePjS_S_S_S_S_S_i
.visible .entry _Z21batch_collision_solvePjS_S_S_S_S_S_i(
	.param .u64 .ptr .align 1 _Z21batch_collision_solvePjS_S_S_S_S_S_i_param_0,
	.param .u64 .ptr .align 1 _Z21batch_collision_solvePjS_S_S_S_S_S_i_param_1,
	.param .u64 .ptr .align 1 _Z21batch_collision_solvePjS_S_S_S_S_S_i_param_2,
	.param .u64 .ptr .align 1 _Z21batch_collision_solvePjS_S_S_S_S_S_i_param_3,
	.param .u64 .ptr .align 1 _Z21batch_collision_solvePjS_S_S_S_S_S_i_param_4,
	.param .u64 .ptr .align 1 _Z21batch_collision_solvePjS_S_S_S_S_S_i_param_5,
	.param .u64 .ptr .align 1 _Z21batch_collision_solvePjS_S_S_S_S_S_i_param_6,
	.param .u32 _Z21batch_collision_solvePjS_S_S_S_S_S_i_param_7
)
{
	.reg .pred 	%p<43>;
	.reg .b32 	%r<114>;
	.reg .b64 	%rd<83>;
	// demoted variable
	.shared .align 4 .b8 _ZZ21batch_collision_solvePjS_S_S_S_S_S_iE10alpha_diff[32];
	// demoted variable
	.shared .align 4 .b8 _ZZ21batch_collision_solvePjS_S_S_S_S_S_iE9beta_diff[32];
	// demoted variable
	.shared .align 4 .b8 _ZZ21batch_collision_solvePjS_S_S_S_S_S_iE8mul_part[64];
	// demoted variable
	.shared .align 4 .b8 _ZZ21batch_collision_solvePjS_S_S_S_S_S_iE9priv_temp[64];
	ld.param.u64 	%rd20, [_Z21batch_collision_solvePjS_S_S_S_S_S_i_param_0];
	ld.param.u64 	%rd21, [_Z21batch_collision_solvePjS_S_S_S_S_S_i_param_1];
	ld.param.u64 	%rd22, [_Z21batch_collision_solvePjS_S_S_S_S_S_i_param_2];
	ld.param.u64 	%rd23, [_Z21batch_collision_solvePjS_S_S_S_S_S_i_param_3];
	ld.param.u64 	%rd25, [_Z21batch_collision_solvePjS_S_S_S_S_S_i_param_5];
	ld.param.u32 	%r21, [_Z21batch_collision_solvePjS_S_S_S_S_S_i_param_7];
	mov.u32 	%r22, %ctaid.x;
	mov.u32 	%r23, %ntid.x;
	mov.u32 	%r1, %tid.x;
	mad.lo.s32 	%r2, %r22, %r23, %r1;
	setp.ge.s32 	%p1, %r2, %r21;
	@%p1 bra 	$L__BB2_34;
	and.b32  	%r3, %r1, 7;
	shl.b32 	%r24, %r2, 3;
	cvt.s64.s32 	%rd1, %r24;
	setp.eq.s32 	%p2, %r3, 0;
	shl.b32 	%r25, %r1, 2;
	and.b32  	%r26, %r25, 28;
	mov.u32 	%r27, _ZZ21batch_collision_solvePjS_S_S_S_S_S_iE10alpha_diff;
	add.s32 	%r4, %r27, %r26;
	mov.b64 	%rd78, 0;
	@%p2 bra 	$L__BB2_3;
	add.s32 	%r28, %r3, -1;
	ld.shared.u32 	%r29, [%r4+-4];
	shr.u32 	%r30, %r29, 31;
	shfl.sync.idx.b32	%r31|%p3, %r30, %r28, 31, -1;
	cvt.u64.u32 	%rd78, %r31;
$L__BB2_3:
	cvt.u64.u32 	%rd4, %r3;
	add.s64 	%rd5, %rd1, %rd4;
	cvta.to.global.u64 	%rd28, %rd20;
	shl.b64 	%rd29, %rd5, 2;
	add.s64 	%rd30, %rd28, %rd29;
	ld.global.u32 	%rd31, [%rd30];
	cvta.to.global.u64 	%rd32, %rd21;
	add.s64 	%rd33, %rd32, %rd29;
	ld.global.u32 	%rd34, [%rd33];
	add.s64 	%rd35, %rd78, %rd34;
	sub.s64 	%rd6, %rd31, %rd35;
	st.shared.u32 	[%r4], %rd6;
	setp.eq.s32 	%p4, %r3, 7;
	@%p4 bra 	$L__BB2_5;
	shr.u64 	%rd36, %rd6, 63;
	cvt.u32.u64 	%r32, %rd36;
	add.s32 	%r33, %r3, 1;
	shfl.sync.idx.b32	%r34|%p5, %r32, %r33, 31, -1;
$L__BB2_5:
	setp.eq.s32 	%p6, %r3, 0;
	bar.sync 	0;
	shl.b32 	%r35, %r3, 2;
	mov.u32 	%r36, _ZZ21batch_collision_solvePjS_S_S_S_S_S_iE9beta_diff;
	add.s32 	%r5, %r36, %r35;
	mov.b64 	%rd79, 0;
	@%p6 bra 	$L__BB2_7;
	add.s32 	%r37, %r3, -1;
	ld.shared.u32 	%r38, [%r5+-4];
	shr.u32 	%r39, %r38, 31;
	shfl.sync.idx.b32	%r40|%p7, %r39, %r37, 31, -1;
	cvt.u64.u32 	%rd79, %r40;
$L__BB2_7:
	setp.eq.s32 	%p8, %r3, 7;
	cvta.to.global.u64 	%rd38, %rd22;
	add.s64 	%rd40, %rd38, %rd29;
	ld.global.u32 	%rd41, [%rd40];
	cvta.to.global.u64 	%rd42, %rd23;
	add.s64 	%rd43, %rd42, %rd29;
	ld.global.u32 	%rd44, [%rd43];
	add.s64 	%rd45, %rd79, %rd44;
	sub.s64 	%rd9, %rd41, %rd45;
	st.shared.u32 	[%r5], %rd9;
	@%p8 bra 	$L__BB2_9;
	shr.u64 	%rd46, %rd9, 63;
	cvt.u32.u64 	%r41, %rd46;
	add.s32 	%r42, %r3, 1;
	shfl.sync.idx.b32	%r43|%p9, %r41, %r42, 31, -1;
$L__BB2_9:
	ld.param.u64 	%rd76, [_Z21batch_collision_solvePjS_S_S_S_S_S_i_param_4];
	setp.eq.s32 	%p10, %r3, 0;
	bar.sync 	0;
	mov.u32 	%r45, _ZZ21batch_collision_solvePjS_S_S_S_S_S_iE8mul_part;
	add.s32 	%r6, %r45, %r35;
	mov.b32 	%r46, 0;
	st.shared.u32 	[%r6], %r46;
	bar.sync 	0;
	cvta.to.global.u64 	%rd48, %rd76;
	add.s64 	%rd50, %rd48, %rd29;
	ld.global.u32 	%r47, [%rd50];
	ld.shared.u32 	%r48, [_ZZ21batch_collision_solvePjS_S_S_S_S_S_iE9beta_diff];
	mul.wide.u32 	%rd51, %r47, %r48;
	cvt.u32.u64 	%r49, %rd51;
	atom.shared.add.u32 	%r50, [%r6], %r49;
	{ .reg .b32 tmp; mov.b64 {tmp, %r51}, %rd51; }
	add.s32 	%r7, %r3, 1;
	atom.shared.add.u32 	%r52, [%r6+4], %r51;
	ld.shared.u32 	%r53, [_ZZ21batch_collision_solvePjS_S_S_S_S_S_iE9beta_diff+4];
	mul.wide.u32 	%rd52, %r47, %r53;
	cvt.u32.u64 	%r54, %rd52;
	atom.shared.add.u32 	%r55, [%r6+4], %r54;
	{ .reg .b32 tmp; mov.b64 {tmp, %r56}, %rd52; }
	atom.shared.add.u32 	%r57, [%r6+8], %r56;
	ld.shared.u32 	%r58, [_ZZ21batch_collision_solvePjS_S_S_S_S_S_iE9beta_diff+8];
	mul.wide.u32 	%rd53, %r47, %r58;
	cvt.u32.u64 	%r59, %rd53;
	atom.shared.add.u32 	%r60, [%r6+8], %r59;
	{ .reg .b32 tmp; mov.b64 {tmp, %r61}, %rd53; }
	atom.shared.add.u32 	%r62, [%r6+12], %r61;
	ld.shared.u32 	%r63, [_ZZ21batch_collision_solvePjS_S_S_S_S_S_iE9beta_diff+12];
	mul.wide.u32 	%rd54, %r47, %r63;
	cvt.u32.u64 	%r64, %rd54;
	atom.shared.add.u32 	%r65, [%r6+12], %r64;
	{ .reg .b32 tmp; mov.b64 {tmp, %r66}, %rd54; }
	atom.shared.add.u32 	%r67, [%r6+16], %r66;
	ld.shared.u32 	%r68, [_ZZ21batch_collision_solvePjS_S_S_S_S_S_iE9beta_diff+16];
	mul.wide.u32 	%rd55, %r47, %r68;
	cvt.u32.u64 	%r69, %rd55;
	atom.shared.add.u32 	%r70, [%r6+16], %r69;
	{ .reg .b32 tmp; mov.b64 {tmp, %r71}, %rd55; }
	atom.shared.add.u32 	%r72, [%r6+20], %r71;
	ld.shared.u32 	%r73, [_ZZ21batch_collision_solvePjS_S_S_S_S_S_iE9beta_diff+20];
	mul.wide.u32 	%rd56, %r47, %r73;
	cvt.u32.u64 	%r74, %rd56;
	atom.shared.add.u32 	%r75, [%r6+20], %r74;
	{ .reg .b32 tmp; mov.b64 {tmp, %r76}, %rd56; }
	atom.shared.add.u32 	%r77, [%r6+24], %r76;
	ld.shared.u32 	%r78, [_ZZ21batch_collision_solvePjS_S_S_S_S_S_iE9beta_diff+24];
	mul.wide.u32 	%rd57, %r47, %r78;
	cvt.u32.u64 	%r79, %rd57;
	atom.shared.add.u32 	%r80, [%r6+24], %r79;
	{ .reg .b32 tmp; mov.b64 {tmp, %r81}, %rd57; }
	atom.shared.add.u32 	%r82, [%r6+28], %r81;
	ld.shared.u32 	%r83, [_ZZ21batch_collision_solvePjS_S_S_S_S_S_iE9beta_diff+28];
	mul.wide.u32 	%rd58, %r47, %r83;
	cvt.u32.u64 	%r84, %rd58;
	atom.shared.add.u32 	%r85, [%r6+28], %r84;
	{ .reg .b32 tmp; mov.b64 {tmp, %r86}, %rd58; }
	atom.shared.add.u32 	%r87, [%r6+32], %r86;
	bar.sync 	0;
	shfl.sync.idx.b32	%r88|%p11, %r46, %r7, 31, -1;
	bar.sync 	0;
	mov.u32 	%r89, _ZZ21batch_collision_solvePjS_S_S_S_S_S_iE9priv_temp;
	add.s32 	%r8, %r89, %r35;
	mov.b64 	%rd80, 0;
	@%p10 bra 	$L__BB2_11;
	add.s32 	%r90, %r3, -1;
	ld.shared.u32 	%r91, [%r8+-4];
	shr.u32 	%r92, %r91, 31;
	shfl.sync.idx.b32	%r93|%p12, %r92, %r90, 31, -1;
	cvt.u64.u32 	%rd80, %r93;
$L__BB2_11:
	setp.eq.s32 	%p13, %r3, 7;
	ld.shared.u32 	%rd59, [%r4];
	ld.shared.u32 	%rd60, [%r6];
	add.s64 	%rd61, %rd80, %rd59;
	add.s64 	%rd12, %rd61, %rd60;
	st.shared.u32 	[%r8], %rd12;
	@%p13 bra 	$L__BB2_13;
	{ .reg .b32 tmp; mov.b64 {tmp, %r94}, %rd12; }
	shfl.sync.idx.b32	%r95|%p14, %r94, %r7, 31, -1;
$L__BB2_13:
	bar.sync 	0;
	ld.shared.u32 	%r9, [%r8];
	cvta.to.global.u64 	%rd62, %rd25;
	shl.b64 	%rd63, %rd4, 2;
	add.s64 	%rd13, %rd62, %rd63;
	ld.global.u32 	%r10, [%rd13];
	setp.lt.u32 	%p15, %r9, %r10;
	setp.gt.u32 	%p16, %r9, %r10;
	selp.b32 	%r96, 1, 0, %p16;
	selp.b32 	%r11, -1, %r96, %p15;
	shfl.sync.idx.b32	%r113|%p17, %r11, 7, 31, -1;
	setp.ne.s32 	%p18, %r113, 0;
	@%p18 bra 	$L__BB2_21;
	shfl.sync.idx.b32	%r113|%p19, %r11, 6, 31, -1;
	setp.ne.s32 	%p20, %r113, 0;
	@%p20 bra 	$L__BB2_21;
	shfl.sync.idx.b32	%r113|%p21, %r11, 5, 31, -1;
	setp.ne.s32 	%p22, %r113, 0;
	@%p22 bra 	$L__BB2_21;
	shfl.sync.idx.b32	%r113|%p23, %r11, 4, 31, -1;
	setp.ne.s32 	%p24, %r113, 0;
	@%p24 bra 	$L__BB2_21;
	shfl.sync.idx.b32	%r113|%p25, %r11, 3, 31, -1;
	setp.ne.s32 	%p26, %r113, 0;
	@%p26 bra 	$L__BB2_21;
	shfl.sync.idx.b32	%r113|%p27, %r11, 2, 31, -1;
	setp.ne.s32 	%p28, %r113, 0;
	@%p28 bra 	$L__BB2_21;
	shfl.sync.idx.b32	%r113|%p29, %r11, 1, 31, -1;
	setp.ne.s32 	%p30, %r113, 0;
	@%p30 bra 	$L__BB2_21;
	shfl.sync.idx.b32	%r113|%p31, %r11, 0, 31, -1;
	setp.eq.s32 	%p32, %r113, 0;
	@%p32 bra 	$L__BB2_22;
$L__BB2_21:
	setp.lt.s32 	%p33, %r113, 0;
	@%p33 bra 	$L__BB2_27;
$L__BB2_22:
	setp.eq.s32 	%p34, %r3, 0;
	mov.b64 	%rd81, 0;
	@%p34 bra 	$L__BB2_24;
	add.s32 	%r97, %r3, -1;
	ld.shared.u32 	%r98, [%r8+-4];
	shr.u32 	%r99, %r98, 31;
	shfl.sync.idx.b32	%r100|%p35, %r99, %r97, 31, -1;
	cvt.u64.u32 	%rd81, %r100;
$L__BB2_24:
	setp.eq.s32 	%p36, %r3, 7;
	cvt.u64.u32 	%rd65, %r10;
	add.s64 	%rd66, %rd81, %rd65;
	cvt.u64.u32 	%rd67, %r9;
	sub.s64 	%rd16, %rd67, %rd66;
	st.shared.u32 	[%r8], %rd16;
	@%p36 bra 	$L__BB2_26;
	shr.u64 	%rd68, %rd16, 63;
	cvt.u32.u64 	%r101, %rd68;
	shfl.sync.idx.b32	%r102|%p37, %r101, %r7, 31, -1;
$L__BB2_26:
	bar.sync 	0;
$L__BB2_27:
	ld.shared.u32 	%r103, [_ZZ21batch_collision_solvePjS_S_S_S_S_S_iE9priv_temp+28];
	setp.gt.s32 	%p38, %r103, -1;
	@%p38 bra 	$L__BB2_33;
	setp.eq.s32 	%p39, %r3, 0;
	mov.b64 	%rd82, 0;
	@%p39 bra 	$L__BB2_30;
	add.s32 	%r104, %r3, -1;
	ld.shared.u32 	%r105, [%r8+-4];
	shr.u32 	%r106, %r105, 31;
	shfl.sync.idx.b32	%r107|%p40, %r106, %r104, 31, -1;
	cvt.u64.u32 	%rd82, %r107;
$L__BB2_30:
	setp.eq.s32 	%p41, %r3, 7;
	ld.shared.u32 	%rd70, [%r8];
	ld.global.u32 	%rd71, [%rd13];
	add.s64 	%rd72, %rd82, %rd70;
	add.s64 	%rd19, %rd72, %rd71;
	st.shared.u32 	[%r8], %rd19;
	@%p41 bra 	$L__BB2_32;
	{ .reg .b32 tmp; mov.b64 {tmp, %r108}, %rd19; }
	shfl.sync.idx.b32	%r109|%p42, %r108, %r7, 31, -1;
$L__BB2_32:
	bar.sync 	0;
$L__BB2_33:
	ld.param.u64 	%rd77, [_Z21batch_collision_solvePjS_S_S_S_S_S_i_param_6];
	cvt.u32.u64 	%r110, %rd1;
	ld.shared.u32 	%r111, [%r8];
	add.s32 	%r112, %r110, %r3;
	cvta.to.global.u64 	%rd73, %rd77;
	mul.wide.s32 	%rd74, %r112, 4;
	add.s64 	%rd75, %rd73, %rd74;
	st.global.u32 	[%rd75], %r111;
$L__BB2_34:
	ret;

}
	// .globl	_Z26batch_bsgs_collision_solvePK5PointPKjS3_PjimS3_
.visible .entry _Z26batch_bsgs_collision_solvePK5PointPKjS3_PjimS3_(
	.param .u64 .ptr .align 1 _Z26batch_bsgs_collision_solvePK5PointPKjS3_PjimS3__param_0,
	.param .u64 .ptr .align 1 _Z26batch_bsgs_collision_solvePK5PointPKjS3_PjimS3__param_1,
	.param .u64 .ptr .align 1 _Z26batch_bsgs_collision_solvePK5PointPKjS3_PjimS3__param_2,
	.param .u64 .ptr .align 1 _Z26batch_bsgs_collision_solvePK5PointPKjS3_PjimS3__param_3,
	.param .u32 _Z26batch_bsgs_collision_solvePK5PointPKjS3_PjimS3__param_4,
	.param .u64 _Z26batch_bsgs_collision_solvePK5PointPKjS3_PjimS3__param_5,
	.param .u64 .ptr .align 1 _Z26batch_bsgs_collision_solvePK5PointPKjS3_PjimS3__param_6
)
{


	ret;

}
	// .globl	_Z20batch_barrett_reducePjS_S_S_bjii
.visible .entry _Z20batch_barrett_reducePjS_S_S_bjii(
	.param .u64 .ptr .align 1 _Z20batch_barrett_reducePjS_S_S_bjii_param_0,
	.param .u64 .ptr .align 1 _Z20batch_barrett_reducePjS_S_S_bjii_param_1,
	.param .u64 .ptr .align 1 _Z20batch_barrett_reducePjS_S_S_bjii_param_2,
	.param .u64 .ptr .align 1 _Z20batch_barrett_reducePjS_S_S_bjii_param_3,
	.param .u8 _Z20batch_barrett_reducePjS_S_S_bjii_param_4,
	.param .u32 _Z20batch_barrett_reducePjS_S_S_bjii_param_5,
	.param .u32 _Z20batch_barrett_reducePjS_S_S_bjii_param_6,
	.param .u32 _Z20batch_barrett_reducePjS_S_S_bjii_param_7
)
{
	.local .align 4 .b8 	__local_depot4[100];
	.reg .b64 	%SP;
	.reg .b64 	%SPL;
	.reg .pred 	%p<60>;
	.reg .b16 	%rs<2>;
	.reg .b32 	%r<190>;
	.reg .b64 	%rd<366>;
	// demoted variable
	.shared .align 4 .b8 _ZZ20batch_barrett_reducePjS_S_S_bjiiE6x_wide[64];
	// demoted variable
	.shared .align 4 .b8 _ZZ20batch_barrett_reducePjS_S_S_bjiiE1q[32];
	// demoted variable
	.shared .align 4 .b8 _ZZ20batch_barrett_reducePjS_S_S_bjiiE2qp[64];
	// demoted variable
	.shared .align 4 .b8 _ZZ20batch_barrett_reducePjS_S_S_bjiiE6result[32];
	mov.u64 	%SPL, __local_depot4;
	ld.param.u64 	%rd14, [_Z20batch_barrett_reducePjS_S_S_bjii_param_0];
	ld.param.u64 	%rd15, [_Z20batch_barrett_reducePjS_S_S_bjii_param_2];
	ld.param.u64 	%rd16, [_Z20batch_barrett_reducePjS_S_S_bjii_param_3];
	ld.param.s8 	%rs1, [_Z20batch_barrett_reducePjS_S_S_bjii_param_4];
	ld.param.u32 	%r39, [_Z20batch_barrett_reducePjS_S_S_bjii_param_6];
	ld.param.u32 	%r38, [_Z20batch_barrett_reducePjS_S_S_bjii_param_7];
	cvta.to.global.u64 	%rd1, %rd14;
	cvta.to.global.u64 	%rd2, %rd15;
	cvta.to.global.u64 	%rd3, %rd16;
	mov.u32 	%r40, %ctaid.x;
	mov.u32 	%r41, %ntid.x;
	mov.u32 	%r1, %tid.x;
	mad.lo.s32 	%r2, %r40, %r41, %r1;
	setp.ge.s32 	%p1, %r2, %r39;
	@%p1 bra 	$L__BB4_44;
	rem.u32 	%r3, %r1, %r38;
	setp.eq.s16 	%p2, %rs1, 0;
	@%p2 bra 	$L__BB4_16;
	ld.param.u32 	%r186, [_Z20batch_barrett_reducePjS_S_S_bjii_param_5];
	ld.param.u64 	%rd363, [_Z20batch_barrett_reducePjS_S_S_bjii_param_2];
	ld.param.u64 	%rd362, [_Z20batch_barrett_reducePjS_S_S_bjii_param_0];
	mul.lo.s32 	%r42, %r38, %r2;
	mul.wide.s32 	%rd17, %r42, 4;
	add.s64 	%rd4, %rd3, %rd17;
	shl.b32 	%r43, %r2, 4;
	cvta.to.global.u64 	%rd18, %rd362;
	mul.wide.s32 	%rd19, %r43, 4;
	add.s64 	%rd20, %rd18, %rd19;
	ld.global.u32 	%r44, [%rd20];
	ld.global.u32 	%rd21, [%rd20+4];
	ld.global.u32 	%rd22, [%rd20+8];
	ld.global.u32 	%rd23, [%rd20+12];
	ld.global.u32 	%rd24, [%rd20+16];
	ld.global.u32 	%rd25, [%rd20+20];
	ld.global.u32 	%rd26, [%rd20+24];
	ld.global.u32 	%rd27, [%rd20+28];
	ld.global.u32 	%r45, [%rd20+32];
	ld.global.u32 	%r46, [%rd20+36];
	ld.global.u32 	%r47, [%rd20+40];
	ld.global.u32 	%r48, [%rd20+44];
	ld.global.u32 	%r49, [%rd20+48];
	ld.global.u32 	%r50, [%rd20+52];
	ld.global.u32 	%r51, [%rd20+56];
	ld.global.u32 	%r52, [%rd20+60];
	mul.lo.s32 	%r53, %r44, %r186;
	cvta.to.global.u64 	%rd28, %rd363;
	ld.global.u32 	%r54, [%rd28];
	mul.wide.u32 	%rd29, %r54, %r53;
	cvt.u64.u32 	%rd30, %r44;
	add.s64 	%rd31, %rd29, %rd30;
	shr.u64 	%rd32, %rd31, 32;
	ld.global.u32 	%r55, [%rd28+4];
	mul.wide.u32 	%rd33, %r55, %r53;
	add.s64 	%rd34, %rd32, %rd21;
	add.s64 	%rd35, %rd34, %rd33;
	cvt.u32.u64 	%r56, %rd35;
	shr.u64 	%rd36, %rd35, 32;
	ld.global.u32 	%r57, [%rd28+8];
	mul.wide.u32 	%rd37, %r57, %r53;
	add.s64 	%rd38, %rd36, %rd22;
	add.s64 	%rd39, %rd38, %rd37;
	shr.u64 	%rd40, %rd39, 32;
	ld.global.u32 	%r58, [%rd28+12];
	mul.wide.u32 	%rd41, %r58, %r53;
	add.s64 	%rd42, %rd40, %rd23;
	add.s64 	%rd43, %rd42, %rd41;
	shr.u64 	%rd44, %rd43, 32;
	ld.global.u32 	%r59, [%rd28+16];
	mul.wide.u32 	%rd45, %r59, %r53;
	add.s64 	%rd46, %rd44, %rd24;
	add.s64 	%rd47, %rd46, %rd45;
	shr.u64 	%rd48, %rd47, 32;
	ld.global.u32 	%r60, [%rd28+20];
	mul.wide.u32 	%rd49, %r60, %r53;
	add.s64 	%rd50, %rd48, %rd25;
	add.s64 	%rd51, %rd50, %rd49;
	shr.u64 	%rd52, %rd51, 32;
	ld.global.u32 	%r61, [%rd28+24];
	mul.wide.u32 	%rd53, %r61, %r53;
	add.s64 	%rd54, %rd52, %rd26;
	add.s64 	%rd55, %rd54, %rd53;
	shr.u64 	%rd56, %rd55, 32;
	ld.global.u32 	%r62, [%rd28+28];
	mul.wide.u32 	%rd57, %r62, %r53;
	add.s64 	%rd58, %rd56, %rd27;
	add.s64 	%rd59, %rd58, %rd57;
	{ .reg .b32 tmp; mov.b64 {tmp, %r63}, %rd59; }
	add.s32 	%r64, %r45, %r63;
	mul.lo.s32 	%r65, %r186, %r56;
	mul.wide.u32 	%rd60, %r54, %r65;
	and.b64  	%rd61, %rd35, 4294967295;
	add.s64 	%rd62, %rd60, %rd61;
	shr.u64 	%rd63, %rd62, 32;
	mul.wide.u32 	%rd64, %r55, %r65;
	and.b64  	%rd65, %rd39, 4294967295;
	add.s64 	%rd66, %rd63, %rd65;
	add.s64 	%rd67, %rd66, %rd64;
	cvt.u32.u64 	%r66, %rd67;
	shr.u64 	%rd68, %rd67, 32;
	mul.wide.u32 	%rd69, %r57, %r65;
	and.b64  	%rd70, %rd43, 4294967295;
	add.s64 	%rd71, %rd68, %rd70;
	add.s64 	%rd72, %rd71, %rd69;
	shr.u64 	%rd73, %rd72, 32;
	mul.wide.u32 	%rd74, %r58, %r65;
	and.b64  	%rd75, %rd47, 4294967295;
	add.s64 	%rd76, %rd73, %rd75;
	add.s64 	%rd77, %rd76, %rd74;
	shr.u64 	%rd78, %rd77, 32;
	mul.wide.u32 	%rd79, %r59, %r65;
	and.b64  	%rd80, %rd51, 4294967295;
	add.s64 	%rd81, %rd78, %rd80;
	add.s64 	%rd82, %rd81, %rd79;
	shr.u64 	%rd83, %rd82, 32;
	mul.wide.u32 	%rd84, %r60, %r65;
	and.b64  	%rd85, %rd55, 4294967295;
	add.s64 	%rd86, %rd83, %rd85;
	add.s64 	%rd87, %rd86, %rd84;
	shr.u64 	%rd88, %rd87, 32;
	mul.wide.u32 	%rd89, %r61, %r65;
	and.b64  	%rd90, %rd59, 4294967295;
	add.s64 	%rd91, %rd88, %rd90;
	add.s64 	%rd92, %rd91, %rd89;
	shr.u64 	%rd93, %rd92, 32;
	mul.wide.u32 	%rd94, %r62, %r65;
	cvt.u64.u32 	%rd95, %r64;
	add.s64 	%rd96, %rd93, %rd95;
	add.s64 	%rd97, %rd96, %rd94;
	{ .reg .b32 tmp; mov.b64 {tmp, %r67}, %rd97; }
	add.s32 	%r68, %r46, %r67;
	mul.lo.s32 	%r69, %r186, %r66;
	mul.wide.u32 	%rd98, %r54, %r69;
	and.b64  	%rd99, %rd67, 4294967295;
	add.s64 	%rd100, %rd98, %rd99;
	shr.u64 	%rd101, %rd100, 32;
	mul.wide.u32 	%rd102, %r55, %r69;
	and.b64  	%rd103, %rd72, 4294967295;
	add.s64 	%rd104, %rd101, %rd103;
	add.s64 	%rd105, %rd104, %rd102;
	cvt.u32.u64 	%r70, %rd105;
	shr.u64 	%rd106, %rd105, 32;
	mul.wide.u32 	%rd107, %r57, %r69;
	and.b64  	%rd108, %rd77, 4294967295;
	add.s64 	%rd109, %rd106, %rd108;
	add.s64 	%rd110, %rd109, %rd107;
	shr.u64 	%rd111, %rd110, 32;
	mul.wide.u32 	%rd112, %r58, %r69;
	and.b64  	%rd113, %rd82, 4294967295;
	add.s64 	%rd114, %rd111, %rd113;
	add.s64 	%rd115, %rd114, %rd112;
	shr.u64 	%rd116, %rd115, 32;
	mul.wide.u32 	%rd117, %r59, %r69;
	and.b64  	%rd118, %rd87, 4294967295;
	add.s64 	%rd119, %rd116, %rd118;
	add.s64 	%rd120, %rd119, %rd117;
	shr.u64 	%rd121, %rd120, 32;
	mul.wide.u32 	%rd122, %r60, %r69;
	and.b64  	%rd123, %rd92, 4294967295;
	add.s64 	%rd124, %rd121, %rd123;
	add.s64 	%rd125, %rd124, %rd122;
	shr.u64 	%rd126, %rd125, 32;
	mul.wide.u32 	%rd127, %r61, %r69;
	and.b64  	%rd128, %rd97, 4294967295;
	add.s64 	%rd129, %rd126, %rd128;
	add.s64 	%rd130, %rd129, %rd127;
	shr.u64 	%rd131, %rd130, 32;
	mul.wide.u32 	%rd132, %r62, %r69;
	cvt.u64.u32 	%rd133, %r68;
	add.s64 	%rd134, %rd131, %rd133;
	add.s64 	%rd135, %rd134, %rd132;
	{ .reg .b32 tmp; mov.b64 {tmp, %r71}, %rd135; }
	add.s32 	%r72, %r47, %r71;
	mul.lo.s32 	%r73, %r186, %r70;
	mul.wide.u32 	%rd136, %r54, %r73;
	and.b64  	%rd137, %rd105, 4294967295;
	add.s64 	%rd138, %rd136, %rd137;
	shr.u64 	%rd139, %rd138, 32;
	mul.wide.u32 	%rd140, %r55, %r73;
	and.b64  	%rd141, %rd110, 4294967295;
	add.s64 	%rd142, %rd139, %rd141;
	add.s64 	%rd143, %rd142, %rd140;
	cvt.u32.u64 	%r74, %rd143;
	shr.u64 	%rd144, %rd143, 32;
	mul.wide.u32 	%rd145, %r57, %r73;
	and.b64  	%rd146, %rd115, 4294967295;
	add.s64 	%rd147, %rd144, %rd146;
	add.s64 	%rd148, %rd147, %rd145;
	shr.u64 	%rd149, %rd148, 32;
	mul.wide.u32 	%rd150, %r58, %r73;
	and.b64  	%rd151, %rd120, 4294967295;
	add.s64 	%rd152, %rd149, %rd151;
	add.s64 	%rd153, %rd152, %rd150;
	shr.u64 	%rd154, %rd153, 32;
	mul.wide.u32 	%rd155, %r59, %r73;
	and.b64  	%rd156, %rd125, 4294967295;
	add.s64 	%rd157, %rd154, %rd156;
	add.s64 	%rd158, %rd157, %rd155;
	shr.u64 	%rd159, %rd158, 32;
	mul.wide.u32 	%rd160, %r60, %r73;
	and.b64  	%rd161, %rd130, 4294967295;
	add.s64 	%rd162, %rd159, %rd161;
	add.s64 	%rd163, %rd162, %rd160;
	shr.u64 	%rd164, %rd163, 32;
	mul.wide.u32 	%rd165, %r61, %r73;
	and.b64  	%rd166, %rd135, 4294967295;
	add.s64 	%rd167, %rd164, %rd166;
	add.s64 	%rd168, %rd167, %rd165;
	shr.u64 	%rd169, %rd168, 32;
	mul.wide.u32 	%rd170, %r62, %r73;
	cvt.u64.u32 	%rd171, %r72;
	add.s64 	%rd172, %rd169, %rd171;
	add.s64 	%rd173, %rd172, %rd170;
	{ .reg .b32 tmp; mov.b64 {tmp, %r75}, %rd173; }
	add.s32 	%r76, %r48, %r75;
	mul.lo.s32 	%r77, %r186, %r74;
	mul.wide.u32 	%rd174, %r54, %r77;
	and.b64  	%rd175, %rd143, 4294967295;
	add.s64 	%rd176, %rd174, %rd175;
	shr.u64 	%rd177, %rd176, 32;
	mul.wide.u32 	%rd178, %r55, %r77;
	and.b64  	%rd179, %rd148, 4294967295;
	add.s64 	%rd180, %rd177, %rd179;
	add.s64 	%rd181, %rd180, %rd178;
	cvt.u32.u64 	%r78, %rd181;
	shr.u64 	%rd182, %rd181, 32;
	mul.wide.u32 	%rd183, %r57, %r77;
	and.b64  	%rd184, %rd153, 4294967295;
	add.s64 	%rd185, %rd182, %rd184;
	add.s64 	%rd186, %rd185, %rd183;
	shr.u64 	%rd187, %rd186, 32;
	mul.wide.u32 	%rd188, %r58, %r77;
	and.b64  	%rd189, %rd158, 4294967295;
	add.s64 	%rd190, %rd187, %rd189;
	add.s64 	%rd191, %rd190, %rd188;
	shr.u64 	%rd192, %rd191, 32;
	mul.wide.u32 	%rd193, %r59, %r77;
	and.b64  	%rd194, %rd163, 4294967295;
	add.s64 	%rd195, %rd192, %rd194;
	add.s64 	%rd196, %rd195, %rd193;
	shr.u64 	%rd197, %rd196, 32;
	mul.wide.u32 	%rd198, %r60, %r77;
	and.b64  	%rd199, %rd168, 4294967295;
	add.s64 	%rd200, %rd197, %rd199;
	add.s64 	%rd201, %rd200, %rd198;
	shr.u64 	%rd202, %rd201, 32;
	mul.wide.u32 	%rd203, %r61, %r77;
	and.b64  	%rd204, %rd173, 4294967295;
	add.s64 	%rd205, %rd202, %rd204;
	add.s64 	%rd206, %rd205, %rd203;
	shr.u64 	%rd207, %rd206, 32;
	mul.wide.u32 	%rd208, %r62, %r77;
	cvt.u64.u32 	%rd209, %r76;
	add.s64 	%rd210, %rd207, %rd209;
	add.s64 	%rd211, %rd210, %rd208;
	{ .reg .b32 tmp; mov.b64 {tmp, %r79}, %rd211; }
	add.s32 	%r80, %r49, %r79;
	mul.lo.s32 	%r81, %r186, %r78;
	mul.wide.u32 	%rd212, %r54, %r81;
	and.b64  	%rd213, %rd181, 4294967295;
	add.s64 	%rd214, %rd212, %rd213;
	shr.u64 	%rd215, %rd214, 32;
	mul.wide.u32 	%rd216, %r55, %r81;
	and.b64  	%rd217, %rd186, 4294967295;
	add.s64 	%rd218, %rd215, %rd217;
	add.s64 	%rd219, %rd218, %rd216;
	cvt.u32.u64 	%r82, %rd219;
	shr.u64 	%rd220, %rd219, 32;
	mul.wide.u32 	%rd221, %r57, %r81;
	and.b64  	%rd222, %rd191, 4294967295;
	add.s64 	%rd223, %rd220, %rd222;
	add.s64 	%rd224, %rd223, %rd221;
	shr.u64 	%rd225, %rd224, 32;
	mul.wide.u32 	%rd226, %r58, %r81;
	and.b64  	%rd227, %rd196, 4294967295;
	add.s64 	%rd228, %rd225, %rd227;
	add.s64 	%rd229, %rd228, %rd226;
	shr.u64 	%rd230, %rd229, 32;
	mul.wide.u32 	%rd231, %r59, %r81;
	and.b64  	%rd232, %rd201, 4294967295;
	add.s64 	%rd233, %rd230, %rd232;
	add.s64 	%rd234, %rd233, %rd231;
	shr.u64 	%rd235, %rd234, 32;
	mul.wide.u32 	%rd236, %r60, %r81;
	and.b64  	%rd237, %rd206, 4294967295;
	add.s64 	%rd238, %rd235, %rd237;
	add.s64 	%rd239, %rd238, %rd236;
	shr.u64 	%rd240, %rd239, 32;
	mul.wide.u32 	%rd241, %r61, %r81;
	and.b64  	%rd242, %rd211, 4294967295;
	add.s64 	%rd243, %rd240, %rd242;
	add.s64 	%rd244, %rd243, %rd241;
	shr.u64 	%rd245, %rd244, 32;
	mul.wide.u32 	%rd246, %r62, %r81;
	cvt.u64.u32 	%rd247, %r80;
	add.s64 	%rd248, %rd245, %rd247;
	add.s64 	%rd249, %rd248, %rd246;
	{ .reg .b32 tmp; mov.b64 {tmp, %r83}, %rd249; }
	add.s32 	%r84, %r50, %r83;
	mul.lo.s32 	%r85, %r186, %r82;
	mul.wide.u32 	%rd250, %r54, %r85;
	and.b64  	%rd251, %rd219, 4294967295;
	add.s64 	%rd252, %rd250, %rd251;
	shr.u64 	%rd253, %rd252, 32;
	mul.wide.u32 	%rd254, %r55, %r85;
	and.b64  	%rd255, %rd224, 4294967295;
	add.s64 	%rd256, %rd253, %rd255;
	add.s64 	%rd257, %rd256, %rd254;
	cvt.u32.u64 	%r86, %rd257;
	shr.u64 	%rd258, %rd257, 32;
	mul.wide.u32 	%rd259, %r57, %r85;
	and.b64  	%rd260, %rd229, 4294967295;
	add.s64 	%rd261, %rd258, %rd260;
	add.s64 	%rd262, %rd261, %rd259;
	shr.u64 	%rd263, %rd262, 32;
	mul.wide.u32 	%rd264, %r58, %r85;
	and.b64  	%rd265, %rd234, 4294967295;
	add.s64 	%rd266, %rd263, %rd265;
	add.s64 	%rd267, %rd266, %rd264;
	shr.u64 	%rd268, %rd267, 32;
	mul.wide.u32 	%rd269, %r59, %r85;
	and.b64  	%rd270, %rd239, 4294967295;
	add.s64 	%rd271, %rd268, %rd270;
	add.s64 	%rd272, %rd271, %rd269;
	shr.u64 	%rd273, %rd272, 32;
	mul.wide.u32 	%rd274, %r60, %r85;
	and.b64  	%rd275, %rd244, 4294967295;
	add.s64 	%rd276, %rd273, %rd275;
	add.s64 	%rd277, %rd276, %rd274;
	shr.u64 	%rd278, %rd277, 32;
	mul.wide.u32 	%rd279, %r61, %r85;
	and.b64  	%rd280, %rd249, 4294967295;
	add.s64 	%rd281, %rd278, %rd280;
	add.s64 	%rd282, %rd281, %rd279;
	shr.u64 	%rd283, %rd282, 32;
	mul.wide.u32 	%rd284, %r62, %r85;
	cvt.u64.u32 	%rd285, %r84;
	add.s64 	%rd286, %rd283, %rd285;
	add.s64 	%rd287, %rd286, %rd284;
	{ .reg .b32 tmp; mov.b64 {tmp, %r87}, %rd287; }
	add.s32 	%r88, %r51, %r87;
	mul.lo.s32 	%r89, %r186, %r86;
	mul.wide.u32 	%rd288, %r54, %r89;
	and.b64  	%rd289, %rd257, 4294967295;
	add.s64 	%rd290, %rd288, %rd289;
	shr.u64 	%rd291, %rd290, 32;
	mul.wide.u32 	%rd292, %r55, %r89;
	and.b64  	%rd293, %rd262, 4294967295;
	add.s64 	%rd294, %rd291, %rd293;
	add.s64 	%rd295, %rd294, %rd292;
	shr.u64 	%rd296, %rd295, 32;
	mul.wide.u32 	%rd297, %r57, %r89;
	and.b64  	%rd298, %rd267, 4294967295;
	add.s64 	%rd299, %rd296, %rd298;
	add.s64 	%rd300, %rd299, %rd297;
	shr.u64 	%rd301, %rd300, 32;
	mul.wide.u32 	%rd302, %r58, %r89;
	and.b64  	%rd303, %rd272, 4294967295;
	add.s64 	%rd304, %rd301, %rd303;
	add.s64 	%rd305, %rd304, %rd302;
	shr.u64 	%rd306, %rd305, 32;
	mul.wide.u32 	%rd307, %r59, %r89;
	and.b64  	%rd308, %rd277, 4294967295;
	add.s64 	%rd309, %rd306, %rd308;
	add.s64 	%rd310, %rd309, %rd307;
	shr.u64 	%rd311, %rd310, 32;
	mul.wide.u32 	%rd312, %r60, %r89;
	and.b64  	%rd313, %rd282, 4294967295;
	add.s64 	%rd314, %rd311, %rd313;
	add.s64 	%rd315, %rd314, %rd312;
	shr.u64 	%rd316, %rd315, 32;
	mul.wide.u32 	%rd317, %r61, %r89;
	and.b64  	%rd318, %rd287, 4294967295;
	add.s64 	%rd319, %rd316, %rd318;
	add.s64 	%rd320, %rd319, %rd317;
	shr.u64 	%rd321, %rd320, 32;
	mul.wide.u32 	%rd322, %r62, %r89;
	cvt.u64.u32 	%rd323, %r88;
	add.s64 	%rd324, %rd321, %rd323;
	add.s64 	%rd325, %rd324, %rd322;
	{ .reg .b32 tmp; mov.b64 {tmp, %r90}, %rd325; }
	add.s32 	%r91, %r52, %r90;
	st.global.u32 	[%rd4], %rd295;
	st.global.u32 	[%rd4+4], %rd300;
	st.global.u32 	[%rd4+8], %rd305;
	st.global.u32 	[%rd4+12], %rd310;
	st.global.u32 	[%rd4+16], %rd315;
	st.global.u32 	[%rd4+20], %rd320;
	st.global.u32 	[%rd4+24], %rd325;
	st.global.u32 	[%rd4+28], %r91;
	and.b32  	%r4, %r1, 7;
	shl.b32 	%r92, %r1, 2;
	cvt.u64.u32 	%rd326, %r92;
	and.b64  	%rd327, %rd326, 28;
	add.s64 	%rd5, %rd4, %rd327;
	ld.global.u32 	%r5, [%rd5];
	add.s64 	%rd328, %rd28, %rd327;
	ld.global.u32 	%r6, [%rd328];
	setp.lt.u32 	%p3, %r5, %r6;
	setp.gt.u32 	%p4, %r5, %r6;
	selp.b32 	%r93, 1, 0, %p4;
	selp.b32 	%r7, -1, %r93, %p3;
	shfl.sync.idx.b32	%r187|%p5, %r7, 7, 31, -1;
	setp.ne.s32 	%p6, %r187, 0;
	@%p6 bra 	$L__BB4_10;
	shfl.sync.idx.b32	%r187|%p7, %r7, 6, 31, -1;
	setp.ne.s32 	%p8, %r187, 0;
	@%p8 bra 	$L__BB4_10;
	shfl.sync.idx.b32	%r187|%p9, %r7, 5, 31, -1;
	setp.ne.s32 	%p10, %r187, 0;
	@%p10 bra 	$L__BB4_10;
	shfl.sync.idx.b32	%r187|%p11, %r7, 4, 31, -1;
	setp.ne.s32 	%p12, %r187, 0;
	@%p12 bra 	$L__BB4_10;
	shfl.sync.idx.b32	%r187|%p13, %r7, 3, 31, -1;
	setp.ne.s32 	%p14, %r187, 0;
	@%p14 bra 	$L__BB4_10;
	shfl.sync.idx.b32	%r187|%p15, %r7, 2, 31, -1;
	setp.ne.s32 	%p16, %r187, 0;
	@%p16 bra 	$L__BB4_10;
	shfl.sync.idx.b32	%r187|%p17, %r7, 1, 31, -1;
	setp.ne.s32 	%p18, %r187, 0;
	@%p18 bra 	$L__BB4_10;
	shfl.sync.idx.b32	%r187|%p19, %r7, 0, 31, -1;
	setp.eq.s32 	%p20, %r187, 0;
	@%p20 bra 	$L__BB4_11;
$L__BB4_10:
	setp.lt.s32 	%p21, %r187, 0;
	@%p21 bra 	$L__BB4_44;
$L__BB4_11:
	setp.eq.s32 	%p22, %r4, 0;
	mov.b64 	%rd364, 0;
	@%p22 bra 	$L__BB4_13;
	add.s32 	%r94, %r4, -1;
	mul.wide.u32 	%rd330, %r94, 4;
	add.s64 	%rd331, %rd4, %rd330;
	ld.global.u32 	%r95, [%rd331];
	shr.u32 	%r96, %r95, 31;
	shfl.sync.idx.b32	%r97|%p23, %r96, %r94, 31, -1;
	cvt.u64.u32 	%rd364, %r97;
$L__BB4_13:
	cvt.u64.u32 	%rd332, %r6;
	add.s64 	%rd333, %rd364, %rd332;
	cvt.u64.u32 	%rd334, %r5;
	sub.s64 	%rd8, %rd334, %rd333;
	st.global.u32 	[%rd5], %rd8;
	setp.eq.s32 	%p24, %r4, 7;
	@%p24 bra 	$L__BB4_15;
	shr.u64 	%rd335, %rd8, 63;
	cvt.u32.u64 	%r98, %rd335;
	add.s32 	%r99, %r4, 1;
	shfl.sync.idx.b32	%r100|%p25, %r98, %r99, 31, -1;
$L__BB4_15:
	bar.sync 	0;
	bra.uni 	$L__BB4_44;
$L__BB4_16:
	setp.gt.u32 	%p26, %r3, 15;
	shl.b32 	%r101, %r3, 2;
	mov.u32 	%r102, _ZZ20batch_barrett_reducePjS_S_S_bjiiE6x_wide;
	add.s32 	%r17, %r102, %r101;
	@%p26 bra 	$L__BB4_18;
	shl.b32 	%r103, %r2, 4;
	add.s32 	%r104, %r103, %r3;
	mul.wide.s32 	%rd336, %r104, 4;
	add.s64 	%rd337, %rd1, %rd336;
	ld.global.u32 	%r105, [%rd337];
	st.shared.u32 	[%r17], %r105;
$L__BB4_18:
	bar.sync 	0;
	and.b32  	%r18, %r1, 15;
	bar.sync 	0;
	setp.gt.u32 	%p27, %r18, 8;
	@%p27 bra 	$L__BB4_20;
	trap;
$L__BB4_20:
	bar.sync 	0;
	add.s32 	%r106, %r18, 1;
	mov.b32 	%r107, 0;
	shfl.sync.idx.b32	%r108|%p28, %r107, %r106, 31, -1;
	bar.sync 	0;
	setp.ge.s32 	%p29, %r3, %r38;
	@%p29 bra 	$L__BB4_22;
	add.u64 	%rd339, %SPL, 0;
	mul.wide.u32 	%rd340, %r3, 4;
	add.s64 	%rd341, %rd339, %rd340;
	ld.local.u32 	%r109, [%rd341+64];
	mov.u32 	%r111, _ZZ20batch_barrett_reducePjS_S_S_bjiiE1q;
	add.s32 	%r112, %r111, %r101;
	st.shared.u32 	[%r112], %r109;
$L__BB4_22:
	setp.ge.s32 	%p30, %r3, %r38;
	bar.sync 	0;
	and.b32  	%r19, %r1, 7;
	shl.b32 	%r113, %r1, 2;
	and.b32  	%r114, %r113, 28;
	mov.u32 	%r115, _ZZ20batch_barrett_reducePjS_S_S_bjiiE2qp;
	add.s32 	%r116, %r115, %r114;
	mov.b32 	%r117, 0;
	st.shared.u32 	[%r116], %r117;
	bar.sync 	0;
	cvt.u64.u32 	%rd342, %r113;
	and.b64  	%rd343, %rd342, 28;
	add.s64 	%rd9, %rd2, %rd343;
	ld.global.u32 	%r118, [%rd9];
	ld.shared.u32 	%r119, [_ZZ20batch_barrett_reducePjS_S_S_bjiiE1q];
	mul.wide.u32 	%rd344, %r118, %r119;
	cvt.u32.u64 	%r120, %rd344;
	atom.shared.add.u32 	%r121, [%r116], %r120;
	{ .reg .b32 tmp; mov.b64 {tmp, %r122}, %rd344; }
	add.s32 	%r20, %r19, 1;
	atom.shared.add.u32 	%r123, [%r116+4], %r122;
	ld.shared.u32 	%r124, [_ZZ20batch_barrett_reducePjS_S_S_bjiiE1q+4];
	mul.wide.u32 	%rd345, %r118, %r124;
	cvt.u32.u64 	%r125, %rd345;
	atom.shared.add.u32 	%r126, [%r116+4], %r125;
	{ .reg .b32 tmp; mov.b64 {tmp, %r127}, %rd345; }
	atom.shared.add.u32 	%r128, [%r116+8], %r127;
	ld.shared.u32 	%r129, [_ZZ20batch_barrett_reducePjS_S_S_bjiiE1q+8];
	mul.wide.u32 	%rd346, %r118, %r129;
	cvt.u32.u64 	%r130, %rd346;
	atom.shared.add.u32 	%r131, [%r116+8], %r130;
	{ .reg .b32 tmp; mov.b64 {tmp, %r132}, %rd346; }
	atom.shared.add.u32 	%r133, [%r116+12], %r132;
	ld.shared.u32 	%r134, [_ZZ20batch_barrett_reducePjS_S_S_bjiiE1q+12];
	mul.wide.u32 	%rd347, %r118, %r134;
	cvt.u32.u64 	%r135, %rd347;
	atom.shared.add.u32 	%r136, [%r116+12], %r135;
	{ .reg .b32 tmp; mov.b64 {tmp, %r137}, %rd347; }
	atom.shared.add.u32 	%r138, [%r116+16], %r137;
	ld.shared.u32 	%r139, [_ZZ20batch_barrett_reducePjS_S_S_bjiiE1q+16];
	mul.wide.u32 	%rd348, %r118, %r139;
	cvt.u32.u64 	%r140, %rd348;
	atom.shared.add.u32 	%r141, [%r116+16], %r140;
	{ .reg .b32 tmp; mov.b64 {tmp, %r142}, %rd348; }
	atom.shared.add.u32 	%r143, [%r116+20], %r142;
	ld.shared.u32 	%r144, [_ZZ20batch_barrett_reducePjS_S_S_bjiiE1q+20];
	mul.wide.u32 	%rd349, %r118, %r144;
	cvt.u32.u64 	%r145, %rd349;
	atom.shared.add.u32 	%r146, [%r116+20], %r145;
	{ .reg .b32 tmp; mov.b64 {tmp, %r147}, %rd349; }
	atom.shared.add.u32 	%r148, [%r116+24], %r147;
	ld.shared.u32 	%r149, [_ZZ20batch_barrett_reducePjS_S_S_bjiiE1q+24];
	mul.wide.u32 	%rd350, %r118, %r149;
	cvt.u32.u64 	%r150, %rd350;
	atom.shared.add.u32 	%r151, [%r116+24], %r150;
	{ .reg .b32 tmp; mov.b64 {tmp, %r152}, %rd350; }
	atom.shared.add.u32 	%r153, [%r116+28], %r152;
	ld.shared.u32 	%r154, [_ZZ20batch_barrett_reducePjS_S_S_bjiiE1q+28];
	mul.wide.u32 	%rd351, %r118, %r154;
	cvt.u32.u64 	%r155, %rd351;
	atom.shared.add.u32 	%r156, [%r116+28], %r155;
	{ .reg .b32 tmp; mov.b64 {tmp, %r157}, %rd351; }
	atom.shared.add.u32 	%r158, [%r116+32], %r157;
	bar.sync 	0;
	shfl.sync.idx.b32	%r159|%p31, %r117, %r20, 31, -1;
	bar.sync 	0;
	mov.u32 	%r161, _ZZ20batch_barrett_reducePjS_S_S_bjiiE6result;
	add.s32 	%r21, %r161, %r101;
	@%p30 bra 	$L__BB4_25;
	ld.shared.u32 	%rd352, [%r17];
	add.s32 	%r164, %r115, %r101;
	ld.shared.u32 	%rd353, [%r164];
	sub.s64 	%rd10, %rd352, %rd353;
	st.shared.u32 	[%r21], %rd10;
	add.s32 	%r165, %r38, -1;
	setp.ge.u32 	%p32, %r3, %r165;
	@%p32 bra 	$L__BB4_25;
	shr.u64 	%rd354, %rd10, 63;
	cvt.u32.u64 	%r166, %rd354;
	add.s32 	%r167, %r3, 1;
	shfl.sync.idx.b32	%r168|%p33, %r166, %r167, 31, -1;
$L__BB4_25:
	setp.ge.s32 	%p34, %r3, %r38;
	bar.sync 	0;
	@%p34 bra 	$L__BB4_29;
	setp.eq.s32 	%p35, %r3, 0;
	mov.b32 	%r188, 0;
	@%p35 bra 	$L__BB4_28;
	add.s32 	%r170, %r3, -1;
	ld.shared.u32 	%r171, [%r21+-4];
	shr.u32 	%r172, %r171, 31;
	shfl.sync.idx.b32	%r188|%p36, %r172, %r170, 31, -1;
$L__BB4_28:
	ld.shared.u32 	%r173, [%r21];
	sub.s32 	%r174, %r173, %r188;
	st.shared.u32 	[%r21], %r174;
$L__BB4_29:
	bar.sync 	0;
	shl.b32 	%r175, %r19, 2;
	add.s32 	%r24, %r161, %r175;
	ld.shared.u32 	%r25, [%r24];
	ld.global.u32 	%r26, [%rd9];
	setp.lt.u32 	%p37, %r25, %r26;
	setp.gt.u32 	%p38, %r25, %r26;
	selp.b32 	%r177, 1, 0, %p38;
	selp.b32 	%r27, -1, %r177, %p37;
	shfl.sync.idx.b32	%r189|%p39, %r27, 7, 31, -1;
	setp.ne.s32 	%p40, %r189, 0;
	@%p40 bra 	$L__BB4_37;
	shfl.sync.idx.b32	%r189|%p41, %r27, 6, 31, -1;
	setp.ne.s32 	%p42, %r189, 0;
	@%p42 bra 	$L__BB4_37;
	shfl.sync.idx.b32	%r189|%p43, %r27, 5, 31, -1;
	setp.ne.s32 	%p44, %r189, 0;
	@%p44 bra 	$L__BB4_37;
	shfl.sync.idx.b32	%r189|%p45, %r27, 4, 31, -1;
	setp.ne.s32 	%p46, %r189, 0;
	@%p46 bra 	$L__BB4_37;
	shfl.sync.idx.b32	%r189|%p47, %r27, 3, 31, -1;
	setp.ne.s32 	%p48, %r189, 0;
	@%p48 bra 	$L__BB4_37;
	shfl.sync.idx.b32	%r189|%p49, %r27, 2, 31, -1;
	setp.ne.s32 	%p50, %r189, 0;
	@%p50 bra 	$L__BB4_37;
	shfl.sync.idx.b32	%r189|%p51, %r27, 1, 31, -1;
	setp.ne.s32 	%p52, %r189, 0;
	@%p52 bra 	$L__BB4_37;
	shfl.sync.idx.b32	%r189|%p53, %r27, 0, 31, -1;
	setp.eq.s32 	%p54, %r189, 0;
	@%p54 bra 	$L__BB4_38;
$L__BB4_37:
	setp.lt.s32 	%p55, %r189, 0;
	@%p55 bra 	$L__BB4_43;
$L__BB4_38:
	setp.eq.s32 	%p56, %r19, 0;
	mov.b64 	%rd365, 0;
	@%p56 bra 	$L__BB4_40;
	add.s32 	%r178, %r19, -1;
	ld.shared.u32 	%r179, [%r24+-4];
	shr.u32 	%r180, %r179, 31;
	shfl.sync.idx.b32	%r181|%p57, %r180, %r178, 31, -1;
	cvt.u64.u32 	%rd365, %r181;
$L__BB4_40:
	cvt.u64.u32 	%rd356, %r26;
	add.s64 	%rd357, %rd365, %rd356;
	cvt.u64.u32 	%rd358, %r25;
	sub.s64 	%rd13, %rd358, %rd357;
	st.shared.u32 	[%r24], %rd13;
	setp.eq.s32 	%p58, %r19, 7;
	@%p58 bra 	$L__BB4_42;
	shr.u64 	%rd359, %rd13, 63;
	cvt.u32.u64 	%r182, %rd359;
	shfl.sync.idx.b32	%r183|%p59, %r182, %r20, 31, -1;
$L__BB4_42:
	bar.sync 	0;
$L__BB4_43:
	ld.shared.u32 	%r184, [%r21];
	mad.lo.s32 	%r185, %r38, %r2, %r3;
	mul.wide.s32 	%rd360, %r185, 4;
	add.s64 	%rd361, %rd3, %rd360;
	st.global.u32 	[%rd361], %r184;
$L__BB4_44:
	ret;

}
	// .globl	_Z27batch_collision_solve_fusedPjS_S_S_S_S_jS_i
.visible .entry _Z27batch_collision_solve_fusedPjS_S_S_S_S_jS_i(
	.param .u64 .ptr .align 1 _Z27batch_collision_solve_fusedPjS_S_S_S_S_jS_i_param_0,
	.param .u64 .ptr .align 1 _Z27batch_collision_solve_fusedPjS_S_S_S_S_jS_i_param_1,
	.param .u64 .ptr .align 1 _Z27batch_collision_solve_fusedPjS_S_S_S_S_jS_i_param_2,
	.param .u64 .ptr .align 1 _Z27batch_collision_solve_fusedPjS_S_S_S_S_jS_i_param_3,
	.param .u64 .ptr .align 1 _Z27batch_collision_solve_fusedPjS_S_S_S_S_jS_i_param_4,
	.param .u64 .ptr .align 1 _Z27batch_collision_solve_fusedPjS_S_S_S_S_jS_i_param_5,
	.param .u32 _Z27batch_collision_solve_fusedPjS_S_S_S_S_jS_i_param_6,
	.param .u64 .ptr .align 1 _Z27batch_collision_solve_fusedPjS_S_S_S_S_jS_i_param_7,
	.param .u32 _Z27batch_collision_solve_fusedPjS_S_S_S_S_jS_i_param_8
)
{
	.reg .pred 	%p<38>;
	.reg .b32 	%r<162>;
	.reg .b64 	%rd<382>;
	// demoted variable
	.shared .align 4 .b8 _ZZ27batch_collision_solve_fusedPjS_S_S_S_S_jS_iE10alpha_diff[32];
	// demoted variable
	.shared .align 4 .b8 _ZZ27batch_collision_solve_fusedPjS_S_S_S_S_jS_iE9beta_diff[32];
	// demoted variable
	.shared .align 4 .b8 _ZZ27batch_collision_solve_fusedPjS_S_S_S_S_jS_iE8mul_part[64];
	// demoted variable
	.shared .align 4 .b8 _ZZ27batch_collision_solve_fusedPjS_S_S_S_S_jS_iE9priv_temp[64];
	ld.param.u64 	%rd17, [_Z27batch_collision_solve_fusedPjS_S_S_S_S_jS_i_param_0];
	ld.param.u64 	%rd18, [_Z27batch_collision_solve_fusedPjS_S_S_S_S_jS_i_param_1];
	ld.param.u64 	%rd19, [_Z27batch_collision_solve_fusedPjS_S_S_S_S_jS_i_param_2];
	ld.param.u64 	%rd20, [_Z27batch_collision_solve_fusedPjS_S_S_S_S_jS_i_param_3];
	ld.param.u64 	%rd21, [_Z27batch_collision_solve_fusedPjS_S_S_S_S_jS_i_param_4];
	ld.param.u32 	%r22, [_Z27batch_collision_solve_fusedPjS_S_S_S_S_jS_i_param_8];
	mov.u32 	%r23, %ctaid.x;
	mov.u32 	%r24, %ntid.x;
	mov.u32 	%r1, %tid.x;
	mad.lo.s32 	%r2, %r23, %r24, %r1;
	setp.ge.s32 	%p1, %r2, %r22;
	@%p1 bra 	$L__BB5_27;
	shl.b32 	%r25, %r2, 3;
	cvt.s64.s32 	%rd1, %r25;
	and.b32  	%r3, %r1, 7;
	setp.eq.s32 	%p2, %r3, 0;
	shl.b32 	%r26, %r1, 2;
	and.b32  	%r27, %r26, 28;
	mov.u32 	%r28, _ZZ27batch_collision_solve_fusedPjS_S_S_S_S_jS_iE10alpha_diff;
	add.s32 	%r4, %r28, %r27;
	mov.b64 	%rd378, 0;
	@%p2 bra 	$L__BB5_3;
	add.s32 	%r29, %r3, -1;
	ld.shared.u32 	%r30, [%r4+-4];
	shr.u32 	%r31, %r30, 31;
	shfl.sync.idx.b32	%r32|%p3, %r31, %r29, 31, -1;
	cvt.u64.u32 	%rd378, %r32;
$L__BB5_3:
	cvt.u64.u32 	%rd25, %r3;
	add.s64 	%rd4, %rd1, %rd25;
	cvta.to.global.u64 	%rd26, %rd17;
	shl.b64 	%rd27, %rd4, 2;
	add.s64 	%rd28, %rd26, %rd27;
	ld.global.u32 	%rd29, [%rd28];
	cvta.to.global.u64 	%rd30, %rd18;
	add.s64 	%rd31, %rd30, %rd27;
	ld.global.u32 	%rd32, [%rd31];
	add.s64 	%rd33, %rd378, %rd32;
	sub.s64 	%rd5, %rd29, %rd33;
	st.shared.u32 	[%r4], %rd5;
	setp.eq.s32 	%p4, %r3, 7;
	@%p4 bra 	$L__BB5_5;
	shr.u64 	%rd34, %rd5, 63;
	cvt.u32.u64 	%r33, %rd34;
	add.s32 	%r34, %r3, 1;
	shfl.sync.idx.b32	%r35|%p5, %r33, %r34, 31, -1;
$L__BB5_5:
	setp.eq.s32 	%p6, %r3, 0;
	bar.sync 	0;
	shl.b32 	%r36, %r3, 2;
	mov.u32 	%r37, _ZZ27batch_collision_solve_fusedPjS_S_S_S_S_jS_iE9beta_diff;
	add.s32 	%r5, %r37, %r36;
	mov.b64 	%rd379, 0;
	@%p6 bra 	$L__BB5_7;
	add.s32 	%r38, %r3, -1;
	ld.shared.u32 	%r39, [%r5+-4];
	shr.u32 	%r40, %r39, 31;
	shfl.sync.idx.b32	%r41|%p7, %r40, %r38, 31, -1;
	cvt.u64.u32 	%rd379, %r41;
$L__BB5_7:
	setp.eq.s32 	%p8, %r3, 7;
	cvta.to.global.u64 	%rd36, %rd19;
	add.s64 	%rd38, %rd36, %rd27;
	ld.global.u32 	%rd39, [%rd38];
	cvta.to.global.u64 	%rd40, %rd20;
	add.s64 	%rd41, %rd40, %rd27;
	ld.global.u32 	%rd42, [%rd41];
	add.s64 	%rd43, %rd379, %rd42;
	sub.s64 	%rd8, %rd39, %rd43;
	st.shared.u32 	[%r5], %rd8;
	@%p8 bra 	$L__BB5_9;
	shr.u64 	%rd44, %rd8, 63;
	cvt.u32.u64 	%r42, %rd44;
	add.s32 	%r43, %r3, 1;
	shfl.sync.idx.b32	%r44|%p9, %r42, %r43, 31, -1;
$L__BB5_9:
	setp.eq.s32 	%p10, %r3, 0;
	bar.sync 	0;
	mov.u32 	%r46, _ZZ27batch_collision_solve_fusedPjS_S_S_S_S_jS_iE8mul_part;
	add.s32 	%r6, %r46, %r36;
	mov.b32 	%r47, 0;
	st.shared.u32 	[%r6], %r47;
	bar.sync 	0;
	cvta.to.global.u64 	%rd46, %rd21;
	add.s64 	%rd48, %rd46, %rd27;
	ld.global.u32 	%r48, [%rd48];
	ld.shared.u32 	%r49, [_ZZ27batch_collision_solve_fusedPjS_S_S_S_S_jS_iE9beta_diff];
	mul.wide.u32 	%rd49, %r48, %r49;
	cvt.u32.u64 	%r50, %rd49;
	atom.shared.add.u32 	%r51, [%r6], %r50;
	{ .reg .b32 tmp; mov.b64 {tmp, %r52}, %rd49; }
	add.s32 	%r7, %r3, 1;
	atom.shared.add.u32 	%r53, [%r6+4], %r52;
	ld.shared.u32 	%r54, [_ZZ27batch_collision_solve_fusedPjS_S_S_S_S_jS_iE9beta_diff+4];
	mul.wide.u32 	%rd50, %r48, %r54;
	cvt.u32.u64 	%r55, %rd50;
	atom.shared.add.u32 	%r56, [%r6+4], %r55;
	{ .reg .b32 tmp; mov.b64 {tmp, %r57}, %rd50; }
	atom.shared.add.u32 	%r58, [%r6+8], %r57;
	ld.shared.u32 	%r59, [_ZZ27batch_collision_solve_fusedPjS_S_S_S_S_jS_iE9beta_diff+8];
	mul.wide.u32 	%rd51, %r48, %r59;
	cvt.u32.u64 	%r60, %rd51;
	atom.shared.add.u32 	%r61, [%r6+8], %r60;
	{ .reg .b32 tmp; mov.b64 {tmp, %r62}, %rd51; }
	atom.shared.add.u32 	%r63, [%r6+12], %r62;
	ld.shared.u32 	%r64, [_ZZ27batch_collision_solve_fusedPjS_S_S_S_S_jS_iE9beta_diff+12];
	mul.wide.u32 	%rd52, %r48, %r64;
	cvt.u32.u64 	%r65, %rd52;
	atom.shared.add.u32 	%r66, [%r6+12], %r65;
	{ .reg .b32 tmp; mov.b64 {tmp, %r67}, %rd52; }
	atom.shared.add.u32 	%r68, [%r6+16], %r67;
	ld.shared.u32 	%r69, [_ZZ27batch_collision_solve_fusedPjS_S_S_S_S_jS_iE9beta_diff+16];
	mul.wide.u32 	%rd53, %r48, %r69;
	cvt.u32.u64 	%r70, %rd53;
	atom.shared.add.u32 	%r71, [%r6+16], %r70;
	{ .reg .b32 tmp; mov.b64 {tmp, %r72}, %rd53; }
	atom.shared.add.u32 	%r73, [%r6+20], %r72;
	ld.shared.u32 	%r74, [_ZZ27batch_collision_solve_fusedPjS_S_S_S_S_jS_iE9beta_diff+20];
	mul.wide.u32 	%rd54, %r48, %r74;
	cvt.u32.u64 	%r75, %rd54;
	atom.shared.add.u32 	%r76, [%r6+20], %r75;
	{ .reg .b32 tmp; mov.b64 {tmp, %r77}, %rd54; }
	atom.shared.add.u32 	%r78, [%r6+24], %r77;
	ld.shared.u32 	%r79, [_ZZ27batch_collision_solve_fusedPjS_S_S_S_S_jS_iE9beta_diff+24];
	mul.wide.u32 	%rd55, %r48, %r79;
	cvt.u32.u64 	%r80, %rd55;
	atom.shared.add.u32 	%r81, [%r6+24], %r80;
	{ .reg .b32 tmp; mov.b64 {tmp, %r82}, %rd55; }
	atom.shared.add.u32 	%r83, [%r6+28], %r82;
	ld.shared.u32 	%r84, [_ZZ27batch_collision_solve_fusedPjS_S_S_S_S_jS_iE9beta_diff+28];
	mul.wide.u32 	%rd56, %r48, %r84;
	cvt.u32.u64 	%r85, %rd56;
	atom.shared.add.u32 	%r86, [%r6+28], %r85;
	{ .reg .b32 tmp; mov.b64 {tmp, %r87}, %rd56; }
	atom.shared.add.u32 	%r88, [%r6+32], %r87;
	bar.sync 	0;
	shfl.sync.idx.b32	%r89|%p11, %r47, %r7, 31, -1;
	bar.sync 	0;
	mov.u32 	%r90, _ZZ27batch_collision_solve_fusedPjS_S_S_S_S_jS_iE9priv_temp;
	add.s32 	%r8, %r90, %r36;
	mov.b64 	%rd380, 0;
	@%p10 bra 	$L__BB5_11;
	add.s32 	%r91, %r3, -1;
	ld.shared.u32 	%r92, [%r8+-4];
	shr.u32 	%r93, %r92, 31;
	shfl.sync.idx.b32	%r94|%p12, %r93, %r91, 31, -1;
	cvt.u64.u32 	%rd380, %r94;
$L__BB5_11:
	setp.eq.s32 	%p13, %r3, 7;
	ld.shared.u32 	%rd57, [%r4];
	ld.shared.u32 	%rd58, [%r6];
	add.s64 	%rd59, %rd380, %rd57;
	add.s64 	%rd11, %rd59, %rd58;
	st.shared.u32 	[%r8], %rd11;
	@%p13 bra 	$L__BB5_13;
	{ .reg .b32 tmp; mov.b64 {tmp, %r95}, %rd11; }
	shfl.sync.idx.b32	%r96|%p14, %r95, %r7, 31, -1;
$L__BB5_13:
	ld.param.u64 	%rd377, [_Z27batch_collision_solve_fusedPjS_S_S_S_S_jS_i_param_7];
	ld.param.u32 	%r160, [_Z27batch_collision_solve_fusedPjS_S_S_S_S_jS_i_param_6];
	ld.param.u64 	%rd376, [_Z27batch_collision_solve_fusedPjS_S_S_S_S_jS_i_param_5];
	cvta.to.global.u64 	%rd60, %rd376;
	bar.sync 	0;
	cvta.to.global.u64 	%rd61, %rd377;
	mov.u32 	%r97, %ctaid.x;
	mov.u32 	%r98, %ntid.x;
	mov.u32 	%r99, %tid.x;
	mad.lo.s32 	%r100, %r97, %r98, %r99;
	shl.b32 	%r101, %r100, 3;
	mul.wide.s32 	%rd62, %r101, 4;
	add.s64 	%rd12, %rd61, %rd62;
	ld.shared.u32 	%r102, [_ZZ27batch_collision_solve_fusedPjS_S_S_S_S_jS_iE9priv_temp];
	ld.shared.u32 	%rd63, [_ZZ27batch_collision_solve_fusedPjS_S_S_S_S_jS_iE9priv_temp+4];
	ld.shared.u32 	%rd64, [_ZZ27batch_collision_solve_fusedPjS_S_S_S_S_jS_iE9priv_temp+8];
	ld.shared.u32 	%rd65, [_ZZ27batch_collision_solve_fusedPjS_S_S_S_S_jS_iE9priv_temp+12];
	ld.shared.u32 	%rd66, [_ZZ27batch_collision_solve_fusedPjS_S_S_S_S_jS_iE9priv_temp+16];
	ld.shared.u32 	%rd67, [_ZZ27batch_collision_solve_fusedPjS_S_S_S_S_jS_iE9priv_temp+20];
	ld.shared.u32 	%rd68, [_ZZ27batch_collision_solve_fusedPjS_S_S_S_S_jS_iE9priv_temp+24];
	ld.shared.u32 	%rd69, [_ZZ27batch_collision_solve_fusedPjS_S_S_S_S_jS_iE9priv_temp+28];
	ld.shared.u32 	%r103, [_ZZ27batch_collision_solve_fusedPjS_S_S_S_S_jS_iE9priv_temp+32];
	ld.shared.u32 	%r104, [_ZZ27batch_collision_solve_fusedPjS_S_S_S_S_jS_iE9priv_temp+36];
	ld.shared.u32 	%r105, [_ZZ27batch_collision_solve_fusedPjS_S_S_S_S_jS_iE9priv_temp+40];
	ld.shared.u32 	%r106, [_ZZ27batch_collision_solve_fusedPjS_S_S_S_S_jS_iE9priv_temp+44];
	ld.shared.u32 	%r107, [_ZZ27batch_collision_solve_fusedPjS_S_S_S_S_jS_iE9priv_temp+48];
	ld.shared.u32 	%r108, [_ZZ27batch_collision_solve_fusedPjS_S_S_S_S_jS_iE9priv_temp+52];
	ld.shared.u32 	%r109, [_ZZ27batch_collision_solve_fusedPjS_S_S_S_S_jS_iE9priv_temp+56];
	ld.shared.u32 	%r110, [_ZZ27batch_collision_solve_fusedPjS_S_S_S_S_jS_iE9priv_temp+60];
	mul.lo.s32 	%r111, %r102, %r160;
	ld.global.u32 	%r112, [%rd60];
	mul.wide.u32 	%rd70, %r112, %r111;
	cvt.u64.u32 	%rd71, %r102;
	add.s64 	%rd72, %rd70, %rd71;
	shr.u64 	%rd73, %rd72, 32;
	ld.global.u32 	%r113, [%rd60+4];
	mul.wide.u32 	%rd74, %r113, %r111;
	add.s64 	%rd75, %rd73, %rd63;
	add.s64 	%rd76, %rd75, %rd74;
	cvt.u32.u64 	%r114, %rd76;
	shr.u64 	%rd77, %rd76, 32;
	ld.global.u32 	%r115, [%rd60+8];
	mul.wide.u32 	%rd78, %r115, %r111;
	add.s64 	%rd79, %rd77, %rd64;
	add.s64 	%rd80, %rd79, %rd78;
	shr.u64 	%rd81, %rd80, 32;
	ld.global.u32 	%r116, [%rd60+12];
	mul.wide.u32 	%rd82, %r116, %r111;
	add.s64 	%rd83, %rd81, %rd65;
	add.s64 	%rd84, %rd83, %rd82;
	shr.u64 	%rd85, %rd84, 32;
	ld.global.u32 	%r117, [%rd60+16];
	mul.wide.u32 	%rd86, %r117, %r111;
	add.s64 	%rd87, %rd85, %rd66;
	add.s64 	%rd88, %rd87, %rd86;
	shr.u64 	%rd89, %rd88, 32;
	ld.global.u32 	%r118, [%rd60+20];
	mul.wide.u32 	%rd90, %r118, %r111;
	add.s64 	%rd91, %rd89, %rd67;
	add.s64 	%rd92, %rd91, %rd90;
	shr.u64 	%rd93, %rd92, 32;
	ld.global.u32 	%r119, [%rd60+24];
	mul.wide.u32 	%rd94, %r119, %r111;
	add.s64 	%rd95, %rd93, %rd68;
	add.s64 	%rd96, %rd95, %rd94;
	shr.u64 	%rd97, %rd96, 32;
	ld.global.u32 	%r120, [%rd60+28];
	mul.wide.u32 	%rd98, %r120, %r111;
	add.s64 	%rd99, %rd97, %rd69;
	add.s64 	%rd100, %rd99, %rd98;
	{ .reg .b32 tmp; mov.b64 {tmp, %r121}, %rd100; }
	add.s32 	%r122, %r103, %r121;
	mul.lo.s32 	%r123, %r160, %r114;
	mul.wide.u32 	%rd101, %r112, %r123;
	and.b64  	%rd102, %rd76, 4294967295;
	add.s64 	%rd103, %rd101, %rd102;
	shr.u64 	%rd104, %rd103, 32;
	mul.wide.u32 	%rd105, %r113, %r123;
	and.b64  	%rd106, %rd80, 4294967295;
	add.s64 	%rd107, %rd104, %rd106;
	add.s64 	%rd108, %rd107, %rd105;
	cvt.u32.u64 	%r124, %rd108;
	shr.u64 	%rd109, %rd108, 32;
	mul.wide.u32 	%rd110, %r115, %r123;
	and.b64  	%rd111, %rd84, 4294967295;
	add.s64 	%rd112, %rd109, %rd111;
	add.s64 	%rd113, %rd112, %rd110;
	shr.u64 	%rd114, %rd113, 32;
	mul.wide.u32 	%rd115, %r116, %r123;
	and.b64  	%rd116, %rd88, 4294967295;
	add.s64 	%rd117, %rd114, %rd116;
	add.s64 	%rd118, %rd117, %rd115;
	shr.u64 	%rd119, %rd118, 32;
	mul.wide.u32 	%rd120, %r117, %r123;
	and.b64  	%rd121, %rd92, 4294967295;
	add.s64 	%rd122, %rd119, %rd121;
	add.s64 	%rd123, %rd122, %rd120;
	shr.u64 	%rd124, %rd123, 32;
	mul.wide.u32 	%rd125, %r118, %r123;
	and.b64  	%rd126, %rd96, 4294967295;
	add.s64 	%rd127, %rd124, %rd126;
	add.s64 	%rd128, %rd127, %rd125;
	shr.u64 	%rd129, %rd128, 32;
	mul.wide.u32 	%rd130, %r119, %r123;
	and.b64  	%rd131, %rd100, 4294967295;
	add.s64 	%rd132, %rd129, %rd131;
	add.s64 	%rd133, %rd132, %rd130;
	shr.u64 	%rd134, %rd133, 32;
	mul.wide.u32 	%rd135, %r120, %r123;
	cvt.u64.u32 	%rd136, %r122;
	add.s64 	%rd137, %rd134, %rd136;
	add.s64 	%rd138, %rd137, %rd135;
	{ .reg .b32 tmp; mov.b64 {tmp, %r125}, %rd138; }
	add.s32 	%r126, %r104, %r125;
	mul.lo.s32 	%r127, %r160, %r124;
	mul.wide.u32 	%rd139, %r112, %r127;
	and.b64  	%rd140, %rd108, 4294967295;
	add.s64 	%rd141, %rd139, %rd140;
	shr.u64 	%rd142, %rd141, 32;
	mul.wide.u32 	%rd143, %r113, %r127;
	and.b64  	%rd144, %rd113, 4294967295;
	add.s64 	%rd145, %rd142, %rd144;
	add.s64 	%rd146, %rd145, %rd143;
	cvt.u32.u64 	%r128, %rd146;
	shr.u64 	%rd147, %rd146, 32;
	mul.wide.u32 	%rd148, %r115, %r127;
	and.b64  	%rd149, %rd118, 4294967295;
	add.s64 	%rd150, %rd147, %rd149;
	add.s64 	%rd151, %rd150, %rd148;
	shr.u64 	%rd152, %rd151, 32;
	mul.wide.u32 	%rd153, %r116, %r127;
	and.b64  	%rd154, %rd123, 4294967295;
	add.s64 	%rd155, %rd152, %rd154;
	add.s64 	%rd156, %rd155, %rd153;
	shr.u64 	%rd157, %rd156, 32;
	mul.wide.u32 	%rd158, %r117, %r127;
	and.b64  	%rd159, %rd128, 4294967295;
	add.s64 	%rd160, %rd157, %rd159;
	add.s64 	%rd161, %rd160, %rd158;
	shr.u64 	%rd162, %rd161, 32;
	mul.wide.u32 	%rd163, %r118, %r127;
	and.b64  	%rd164, %rd133, 4294967295;
	add.s64 	%rd165, %rd162, %rd164;
	add.s64 	%rd166, %rd165, %rd163;
	shr.u64 	%rd167, %rd166, 32;
	mul.wide.u32 	%rd168, %r119, %r127;
	and.b64  	%rd169, %rd138, 4294967295;
	add.s64 	%rd170, %rd167, %rd169;
	add.s64 	%rd171, %rd170, %rd168;
	shr.u64 	%rd172, %rd171, 32;
	mul.wide.u32 	%rd173, %r120, %r127;
	cvt.u64.u32 	%rd174, %r126;
	add.s64 	%rd175, %rd172, %rd174;
	add.s64 	%rd176, %rd175, %rd173;
	{ .reg .b32 tmp; mov.b64 {tmp, %r129}, %rd176; }
	add.s32 	%r130, %r105, %r129;
	mul.lo.s32 	%r131, %r160, %r128;
	mul.wide.u32 	%rd177, %r112, %r131;
	and.b64  	%rd178, %rd146, 4294967295;
	add.s64 	%rd179, %rd177, %rd178;
	shr.u64 	%rd180, %rd179, 32;
	mul.wide.u32 	%rd181, %r113, %r131;
	and.b64  	%rd182, %rd151, 4294967295;
	add.s64 	%rd183, %rd180, %rd182;
	add.s64 	%rd184, %rd183, %rd181;
	cvt.u32.u64 	%r132, %rd184;
	shr.u64 	%rd185, %rd184, 32;
	mul.wide.u32 	%rd186, %r115, %r131;
	and.b64  	%rd187, %rd156, 4294967295;
	add.s64 	%rd188, %rd185, %rd187;
	add.s64 	%rd189, %rd188, %rd186;
	shr.u64 	%rd190, %rd189, 32;
	mul.wide.u32 	%rd191, %r116, %r131;
	and.b64  	%rd192, %rd161, 4294967295;
	add.s64 	%rd193, %rd190, %rd192;
	add.s64 	%rd194, %rd193, %rd191;
	shr.u64 	%rd195, %rd194, 32;
	mul.wide.u32 	%rd196, %r117, %r131;
	and.b64  	%rd197, %rd166, 4294967295;
	add.s64 	%rd198, %rd195, %rd197;
	add.s64 	%rd199, %rd198, %rd196;
	shr.u64 	%rd200, %rd199, 32;
	mul.wide.u32 	%rd201, %r118, %r131;
	and.b64  	%rd202, %rd171, 4294967295;
	add.s64 	%rd203, %rd200, %rd202;
	add.s64 	%rd204, %rd203, %rd201;
	shr.u64 	%rd205, %rd204, 32;
	mul.wide.u32 	%rd206, %r119, %r131;
	and.b64  	%rd207, %rd176, 4294967295;
	add.s64 	%rd208, %rd205, %rd207;
	add.s64 	%rd209, %rd208, %rd206;
	shr.u64 	%rd210, %rd209, 32;
	mul.wide.u32 	%rd211, %r120, %r131;
	cvt.u64.u32 	%rd212, %r130;
	add.s64 	%rd213, %rd210, %rd212;
	add.s64 	%rd214, %rd213, %rd211;
	{ .reg .b32 tmp; mov.b64 {tmp, %r133}, %rd214; }
	add.s32 	%r134, %r106, %r133;
	mul.lo.s32 	%r135, %r160, %r132;
	mul.wide.u32 	%rd215, %r112, %r135;
	and.b64  	%rd216, %rd184, 4294967295;
	add.s64 	%rd217, %rd215, %rd216;
	shr.u64 	%rd218, %rd217, 32;
	mul.wide.u32 	%rd219, %r113, %r135;
	and.b64  	%rd220, %rd189, 4294967295;
	add.s64 	%rd221, %rd218, %rd220;
	add.s64 	%rd222, %rd221, %rd219;
	cvt.u32.u64 	%r136, %rd222;
	shr.u64 	%rd223, %rd222, 32;
	mul.wide.u32 	%rd224, %r115, %r135;
	and.b64  	%rd225, %rd194, 4294967295;
	add.s64 	%rd226, %rd223, %rd225;
	add.s64 	%rd227, %rd226, %rd224;
	shr.u64 	%rd228, %rd227, 32;
	mul.wide.u32 	%rd229, %r116, %r135;
	and.b64  	%rd230, %rd199, 4294967295;
	add.s64 	%rd231, %rd228, %rd230;
	add.s64 	%rd232, %rd231, %rd229;
	shr.u64 	%rd233, %rd232, 32;
	mul.wide.u32 	%rd234, %r117, %r135;
	and.b64  	%rd235, %rd204, 4294967295;
	add.s64 	%rd236, %rd233, %rd235;
	add.s64 	%rd237, %rd236, %rd234;
	shr.u64 	%rd238, %rd237, 32;
	mul.wide.u32 	%rd239, %r118, %r135;
	and.b64  	%rd240, %rd209, 4294967295;
	add.s64 	%rd241, %rd238, %rd240;
	add.s64 	%rd242, %rd241, %rd239;
	shr.u64 	%rd243, %rd242, 32;
	mul.wide.u32 	%rd244, %r119, %r135;
	and.b64  	%rd245, %rd214, 4294967295;
	add.s64 	%rd246, %rd243, %rd245;
	add.s64 	%rd247, %rd246, %rd244;
	shr.u64 	%rd248, %rd247, 32;
	mul.wide.u32 	%rd249, %r120, %r135;
	cvt.u64.u32 	%rd250, %r134;
	add.s64 	%rd251, %rd248, %rd250;
	add.s64 	%rd252, %rd251, %rd249;
	{ .reg .b32 tmp; mov.b64 {tmp, %r137}, %rd252; }
	add.s32 	%r138, %r107, %r137;
	mul.lo.s32 	%r139, %r160, %r136;
	mul.wide.u32 	%rd253, %r112, %r139;
	and.b64  	%rd254, %rd222, 4294967295;
	add.s64 	%rd255, %rd253, %rd254;
	shr.u64 	%rd256, %rd255, 32;
	mul.wide.u32 	%rd257, %r113, %r139;
	and.b64  	%rd258, %rd227, 4294967295;
	add.s64 	%rd259, %rd256, %rd258;
	add.s64 	%rd260, %rd259, %rd257;
	cvt.u32.u64 	%r140, %rd260;
	shr.u64 	%rd261, %rd260, 32;
	mul.wide.u32 	%rd262, %r115, %r139;
	and.b64  	%rd263, %rd232, 4294967295;
	add.s64 	%rd264, %rd261, %rd263;
	add.s64 	%rd265, %rd264, %rd262;
	shr.u64 	%rd266, %rd265, 32;
	mul.wide.u32 	%rd267, %r116, %r139;
	and.b64  	%rd268, %rd237, 4294967295;
	add.s64 	%rd269, %rd266, %rd268;
	add.s64 	%rd270, %rd269, %rd267;
	shr.u64 	%rd271, %rd270, 32;
	mul.wide.u32 	%rd272, %r117, %r139;
	and.b64  	%rd273, %rd242, 4294967295;
	add.s64 	%rd274, %rd271, %rd273;
	add.s64 	%rd275, %rd274, %rd272;
	shr.u64 	%rd276, %rd275, 32;
	mul.wide.u32 	%rd277, %r118, %r139;
	and.b64  	%rd278, %rd247, 4294967295;
	add.s64 	%rd279, %rd276, %rd278;
	add.s64 	%rd280, %rd279, %rd277;
	shr.u64 	%rd281, %rd280, 32;
	mul.wide.u32 	%rd282, %r119, %r139;
	and.b64  	%rd283, %rd252, 4294967295;
	add.s64 	%rd284, %rd281, %rd283;
	add.s64 	%rd285, %rd284, %rd282;
	shr.u64 	%rd286, %rd285, 32;
	mul.wide.u32 	%rd287, %r120, %r139;
	cvt.u64.u32 	%rd288, %r138;
	add.s64 	%rd289, %rd286, %rd288;
	add.s64 	%rd290, %rd289, %rd287;
	{ .reg .b32 tmp; mov.b64 {tmp, %r141}, %rd290; }
	add.s32 	%r142, %r108, %r141;
	mul.lo.s32 	%r143, %r160, %r140;
	mul.wide.u32 	%rd291, %r112, %r143;
	and.b64  	%rd292, %rd260, 4294967295;
	add.s64 	%rd293, %rd291, %rd292;
	shr.u64 	%rd294, %rd293, 32;
	mul.wide.u32 	%rd295, %r113, %r143;
	and.b64  	%rd296, %rd265, 4294967295;
	add.s64 	%rd297, %rd294, %rd296;
	add.s64 	%rd298, %rd297, %rd295;
	cvt.u32.u64 	%r144, %rd298;
	shr.u64 	%rd299, %rd298, 32;
	mul.wide.u32 	%rd300, %r115, %r143;
	and.b64  	%rd301, %rd270, 4294967295;
	add.s64 	%rd302, %rd299, %rd301;
	add.s64 	%rd303, %rd302, %rd300;
	shr.u64 	%rd304, %rd303, 32;
	mul.wide.u32 	%rd305, %r116, %r143;
	and.b64  	%rd306, %rd275, 4294967295;
	add.s64 	%rd307, %rd304, %rd306;
	add.s64 	%rd308, %rd307, %rd305;
	shr.u64 	%rd309, %rd308, 32;
	mul.wide.u32 	%rd310, %r117, %r143;
	and.b64  	%rd311, %rd280, 4294967295;
	add.s64 	%rd312, %rd309, %rd311;
	add.s64 	%rd313, %rd312, %rd310;
	shr.u64 	%rd314, %rd313, 32;
	mul.wide.u32 	%rd315, %r118, %r143;
	and.b64  	%rd316, %rd285, 4294967295;
	add.s64 	%rd317, %rd314, %rd316;
	add.s64 	%rd318, %rd317, %rd315;
	shr.u64 	%rd319, %rd318, 32;
	mul.wide.u32 	%rd320, %r119, %r143;
	and.b64  	%rd321, %rd290, 4294967295;
	add.s64 	%rd322, %rd319, %rd321;
	add.s64 	%rd323, %rd322, %rd320;
	shr.u64 	%rd324, %rd323, 32;
	mul.wide.u32 	%rd325, %r120, %r143;
	cvt.u64.u32 	%rd326, %r142;
	add.s64 	%rd327, %rd324, %rd326;
	add.s64 	%rd328, %rd327, %rd325;
	{ .reg .b32 tmp; mov.b64 {tmp, %r145}, %rd328; }
	add.s32 	%r146, %r109, %r145;
	mul.lo.s32 	%r147, %r160, %r144;
	mul.wide.u32 	%rd329, %r112, %r147;
	and.b64  	%rd330, %rd298, 4294967295;
	add.s64 	%rd331, %rd329, %rd330;
	shr.u64 	%rd332, %rd331, 32;
	mul.wide.u32 	%rd333, %r113, %r147;
	and.b64  	%rd334, %rd303, 4294967295;
	add.s64 	%rd335, %rd332, %rd334;
	add.s64 	%rd336, %rd335, %rd333;
	shr.u64 	%rd337, %rd336, 32;
	mul.wide.u32 	%rd338, %r115, %r147;
	and.b64  	%rd339, %rd308, 4294967295;
	add.s64 	%rd340, %rd337, %rd339;
	add.s64 	%rd341, %rd340, %rd338;
	shr.u64 	%rd342, %rd341, 32;
	mul.wide.u32 	%rd343, %r116, %r147;
	and.b64  	%rd344, %rd313, 4294967295;
	add.s64 	%rd345, %rd342, %rd344;
	add.s64 	%rd346, %rd345, %rd343;
	shr.u64 	%rd347, %rd346, 32;
	mul.wide.u32 	%rd348, %r117, %r147;
	and.b64  	%rd349, %rd318, 4294967295;
	add.s64 	%rd350, %rd347, %rd349;
	add.s64 	%rd351, %rd350, %rd348;
	shr.u64 	%rd352, %rd351, 32;
	mul.wide.u32 	%rd353, %r118, %r147;
	and.b64  	%rd354, %rd323, 4294967295;
	add.s64 	%rd355, %rd352, %rd354;
	add.s64 	%rd356, %rd355, %rd353;
	shr.u64 	%rd357, %rd356, 32;
	mul.wide.u32 	%rd358, %r119, %r147;
	and.b64  	%rd359, %rd328, 4294967295;
	add.s64 	%rd360, %rd357, %rd359;
	add.s64 	%rd361, %rd360, %rd358;
	shr.u64 	%rd362, %rd361, 32;
	mul.wide.u32 	%rd363, %r120, %r147;
	cvt.u64.u32 	%rd364, %r146;
	add.s64 	%rd365, %rd362, %rd364;
	add.s64 	%rd366, %rd365, %rd363;
	{ .reg .b32 tmp; mov.b64 {tmp, %r148}, %rd366; }
	add.s32 	%r149, %r110, %r148;
	st.global.u32 	[%rd12], %rd336;
	st.global.u32 	[%rd12+4], %rd341;
	st.global.u32 	[%rd12+8], %rd346;
	st.global.u32 	[%rd12+12], %rd351;
	st.global.u32 	[%rd12+16], %rd356;
	st.global.u32 	[%rd12+20], %rd361;
	st.global.u32 	[%rd12+24], %rd366;
	st.global.u32 	[%rd12+28], %r149;
	mul.wide.u32 	%rd367, %r3, 4;
	add.s64 	%rd13, %rd12, %rd367;
	ld.global.u32 	%r9, [%rd13];
	add.s64 	%rd368, %rd60, %rd367;
	ld.global.u32 	%r10, [%rd368];
	setp.lt.u32 	%p15, %r9, %r10;
	setp.gt.u32 	%p16, %r9, %r10;
	selp.b32 	%r150, 1, 0, %p16;
	selp.b32 	%r11, -1, %r150, %p15;
	shfl.sync.idx.b32	%r161|%p17, %r11, 7, 31, -1;
	setp.ne.s32 	%p18, %r161, 0;
	@%p18 bra 	$L__BB5_21;
	shfl.sync.idx.b32	%r161|%p19, %r11, 6, 31, -1;
	setp.ne.s32 	%p20, %r161, 0;
	@%p20 bra 	$L__BB5_21;
	shfl.sync.idx.b32	%r161|%p21, %r11, 5, 31, -1;
	setp.ne.s32 	%p22, %r161, 0;
	@%p22 bra 	$L__BB5_21;
	shfl.sync.idx.b32	%r161|%p23, %r11, 4, 31, -1;
	setp.ne.s32 	%p24, %r161, 0;
	@%p24 bra 	$L__BB5_21;
	shfl.sync.idx.b32	%r161|%p25, %r11, 3, 31, -1;
	setp.ne.s32 	%p26, %r161, 0;
	@%p26 bra 	$L__BB5_21;
	shfl.sync.idx.b32	%r161|%p27, %r11, 2, 31, -1;
	setp.ne.s32 	%p28, %r161, 0;
	@%p28 bra 	$L__BB5_21;
	shfl.sync.idx.b32	%r161|%p29, %r11, 1, 31, -1;
	setp.ne.s32 	%p30, %r161, 0;
	@%p30 bra 	$L__BB5_21;
	shfl.sync.idx.b32	%r161|%p31, %r11, 0, 31, -1;
	setp.eq.s32 	%p32, %r161, 0;
	@%p32 bra 	$L__BB5_22;
$L__BB5_21:
	setp.lt.s32 	%p33, %r161, 0;
	@%p33 bra 	$L__BB5_27;
$L__BB5_22:
	setp.eq.s32 	%p34, %r3, 0;
	mov.b64 	%rd381, 0;
	@%p34 bra 	$L__BB5_24;
	add.s32 	%r151, %r3, -1;
	mul.wide.u32 	%rd370, %r151, 4;
	add.s64 	%rd371, %rd12, %rd370;
	ld.global.u32 	%r152, [%rd371];
	shr.u32 	%r153, %r152, 31;
	shfl.sync.idx.b32	%r154|%p35, %r153, %r151, 31, -1;
	cvt.u64.u32 	%rd381, %r154;
$L__BB5_24:
	setp.eq.s32 	%p36, %r3, 7;
	cvt.u64.u32 	%rd372, %r10;
	add.s64 	%rd373, %rd381, %rd372;
	cvt.u64.u32 	%rd374, %r9;
	sub.s64 	%rd16, %rd374, %rd373;
	st.global.u32 	[%rd13], %rd16;
	@%p36 bra 	$L__BB5_26;
	shr.u64 	%rd375, %rd16, 63;
	cvt.u32.u64 	%r155, %rd375;
	and.b32  	%r157, %r99, 7;
	add.s32 	%r158, %r157, 1;
	shfl.sync.idx.b32	%r159|%p37, %r155, %r158, 31, -1;
$L__BB5_26:
	bar.sync 	0;
$L__BB5_27:
	ret;

}


// ===== COMPILED SASS (sm_100) =====

	.target	sm_100

	.elftype	@"ET_EXEC"


//--------------------- .note.nv.tkinfo           --------------------------
	.section	.note.nv.tkinfo,"",@"SHT_NOTE"
	.sectionflags	@"SHF_NOTE_NV_TKINFO"
	.tkinfo
        /*0018*/ 	.word	0x00000002
        /*0030*/ 	.string	""
        /*0030*/ 	.string	"ptxas"
        /*0030*/ 	.string	"Cuda compilation tools, release 13.0, V13.0.88"
        /*0030*/ 	.string	"Build cuda_13.0.r13.0/compiler.36424714_0"
        /*0030*/ 	.string	"-arch sm_100 -m 64 "



//--------------------- .note.nv.cuinfo           --------------------------
	.section	.note.nv.cuinfo,"",@"SHT_NOTE"
	.sectionflags	@"SHF_NOTE_NV_CUINFO"
        /*0018*/ 	.short	0x0002
        /*001a*/ 	.short	0x0064
        /*001c*/ 	.short	0x0082
	.zero		2


//--------------------- .nv.info                  --------------------------
	.section	.nv.info,"",@"SHT_CUDA_INFO"
	.align	4


	//----- nvinfo : EIATTR_REGCOUNT
	.align		4
        /*0000*/ 	.byte	0x04, 0x2f
        /*0002*/ 	.short	(.L_3 - .L_2)
	.align		4
.L_2:
        /*0004*/ 	.word	index@(_Z16build_baby_stepsP5PointiPKS_PKj)
        /*0008*/ 	.word	0x00000038


	//----- nvinfo : EIATTR_FRAME_SIZE
	.align		4
.L_3:
        /*000c*/ 	.byte	0x04, 0x11
        /*000e*/ 	.short	(.L_5 - .L_4)
	.align		4
.L_4:
        /*0010*/ 	.word	index@(_Z16build_baby_stepsP5PointiPKS_PKj)
        /*0014*/ 	.word	0x00000000


	//----- nvinfo : EIATTR_REGCOUNT
	.align		4
.L_5:
        /*0018*/ 	.byte	0x04, 0x2f
        /*001a*/ 	.short	(.L_7 - .L_6)
	.align		4
.L_6:
        /*001c*/ 	.word	index@(_Z17bsgs_solve_kernelPK5PointS1_S1_PjiiPKj)
        /*0020*/ 	.word	0x0000000e


	//----- nvinfo : EIATTR_FRAME_SIZE
	.align		4
.L_7:
        /*0024*/ 	.byte	0x04, 0x11
        /*0026*/ 	.short	(.L_9 - .L_8)
	.align		4
.L_8:
        /*0028*/ 	.word	index@(_Z17bsgs_solve_kernelPK5PointS1_S1_PjiiPKj)
        /*002c*/ 	.word	0x00000000


	//----- nvinfo : EIATTR_REGCOUNT
	.align		4
.L_9:
        /*0030*/ 	.byte	0x04, 0x2f
        /*0032*/ 	.short	(.L_11 - .L_10)
	.align		4
.L_10:
        /*0034*/ 	.word	index@(_Z21batch_collision_solvePjS_S_S_S_S_S_i)
        /*0038*/ 	.word	0x00000014


	//----- nvinfo : EIATTR_FRAME_SIZE
	.align		4
.L_11:
        /*003c*/ 	.byte	0x04, 0x11
        /*003e*/ 	.short	(.L_13 - .L_12)
	.align		4
.L_12:
        /*0040*/ 	.word	index@(_Z21batch_collision_solvePjS_S_S_S_S_S_i)
        /*0044*/ 	.word	0x00000000


	//----- nvinfo : EIATTR_REGCOUNT
	.align		4
.L_13:
        /*0048*/ 	.byte	0x04, 0x2f
        /*004a*/ 	.short	(.L_15 - .L_14)
	.align		4
.L_14:
        /*004c*/ 	.word	index@(_Z26batch_bsgs_collision_solvePK5PointPKjS3_PjimS3_)
        /*0050*/ 	.word	0x00000004


	//----- nvinfo : EIATTR_FRAME_SIZE
	.align		4
.L_15:
        /*0054*/ 	.byte	0x04, 0x11
        /*0056*/ 	.short	(.L_17 - .L_16)
	.align		4
.L_16:
        /*0058*/ 	.word	index@(_Z26batch_bsgs_collision_solvePK5PointPKjS3_PjimS3_)
        /*005c*/ 	.word	0x00000000


	//----- nvinfo : EIATTR_REGCOUNT
	.align		4
.L_17:
        /*0060*/ 	.byte	0x04, 0x2f
        /*0062*/ 	.short	(.L_19 - .L_18)
	.align		4
.L_18:
        /*0064*/ 	.word	index@(_Z20batch_barrett_reducePjS_S_S_bjii)
        /*0068*/ 	.word	0x00000022


	//----- nvinfo : EIATTR_FRAME_SIZE
	.align		4
.L_19:
        /*006c*/ 	.byte	0x04, 0x11
        /*006e*/ 	.short	(.L_21 - .L_20)
	.align		4
.L_20:
        /*0070*/ 	.word	index@(_Z20batch_barrett_reducePjS_S_S_bjii)
        /*0074*/ 	.word	0x00000068


	//----- nvinfo : EIATTR_REGCOUNT
	.align		4
.L_21:
        /*0078*/ 	.byte	0x04, 0x2f
        /*007a*/ 	.short	(.L_23 - .L_22)
	.align		4
.L_22:
        /*007c*/ 	.word	index@(_Z27batch_collision_solve_fusedPjS_S_S_S_S_jS_i)
        /*0080*/ 	.word	0x00000020


	//----- nvinfo : EIATTR_FRAME_SIZE
	.align		4
.L_23:
        /*0084*/ 	.byte	0x04, 0x11
        /*0086*/ 	.short	(.L_25 - .L_24)
	.align		4
.L_24:
        /*0088*/ 	.word	index@(_Z27batch_collision_solve_fusedPjS_S_S_S_S_jS_i)
        /*008c*/ 	.word	0x00000000


	//----- nvinfo : EIATTR_MIN_STACK_SIZE
	.align		4
.L_25:
        /*0090*/ 	.byte	0x04, 0x12
        /*0092*/ 	.short	(.L_27 - .L_26)
	.align		4
.L_26:
        /*0094*/ 	.word	index@(_Z27batch_collision_solve_fusedPjS_S_S_S_S_jS_i)
        /*0098*/ 	.word	0x00000000


	//----- nvinfo : EIATTR_MIN_STACK_SIZE
	.align		4
.L_27:
        /*009c*/ 	.byte	0x04, 0x12
        /*009e*/ 	.short	(.L_29 - .L_28)
	.align		4
.L_28:
        /*00a0*/ 	.word	index@(_Z20batch_barrett_reducePjS_S_S_bjii)
        /*00a4*/ 	.word	0x00000068


	//----- nvinfo : EIATTR_MIN_STACK_SIZE
	.align		4
.L_29:
        /*00a8*/ 	.byte	0x04, 0x12
        /*00aa*/ 	.short	(.L_31 - .L_30)
	.align		4
.L_30:
        /*00ac*/ 	.word	index@(_Z26batch_bsgs_collision_solvePK5PointPKjS3_PjimS3_)
        /*00b0*/ 	.word	0x00000000


	//----- nvinfo : EIATTR_MIN_STACK_SIZE
	.align		4
.L_31:
        /*00b4*/ 	.byte	0x04, 0x12
        /*00b6*/ 	.short	(.L_33 - .L_32)
	.align		4
.L_32:
        /*00b8*/ 	.word	index@(_Z21batch_collision_solvePjS_S_S_S_S_S_i)
        /*00bc*/ 	.word	0x00000000


	//----- nvinfo : EIATTR_MIN_STACK_SIZE
	.align		4
.L_33:
        /*00c0*/ 	.byte	0x04, 0x12
        /*00c2*/ 	.short	(.L_35 - .L_34)
	.align		4
.L_34:
        /*00c4*/ 	.word	index@(_Z17bsgs_solve_kernelPK5PointS1_S1_PjiiPKj)
        /*00c8*/ 	.word	0x00000000


	//----- nvinfo : EIATTR_MIN_STACK_SIZE
	.align		4
.L_35:
        /*00cc*/ 	.byte	0x04, 0x12
        /*00ce*/ 	.short	(.L_37 - .L_36)
	.align		4
.L_36:
        /*00d0*/ 	.word	index@(_Z16build_baby_stepsP5PointiPKS_PKj)
        /*00d4*/ 	.word	0x00000000
.L_37:


//--------------------- .nv.compat                --------------------------
	.section	.nv.compat,"",@"SHT_CUDA_COMPAT_INFO"
	.align	4
        /*0000*/ 	.byte	0x02, 0x09, 0x00, 0x00, 0x02, 0x02, 0x01, 0x00, 0x02, 0x05, 0x05, 0x00, 0x03, 0x07, 0x01, 0x01
        /*0010*/ 	.byte	0x02, 0x03, 0x00, 0x00, 0x02, 0x06, 0x01, 0x00, 0x04, 0x0b, 0x08, 0x00, 0x09, 0x00, 0x00, 0x00
        /*0020*/ 	.byte	0x00, 0x00, 0x00, 0x00


//--------------------- .nv.info._Z27batch_collision_solve_fusedPjS_S_S_S_S_jS_i --------------------------
	.section	.nv.info._Z27batch_collision_solve_fusedPjS_S_S_S_S_jS_i,"",@"SHT_CUDA_INFO"
	.sectionflags	@""
	.align	4


	//----- nvinfo : EIATTR_CUDA_API_VERSION
	.align		4
        /*0000*/ 	.byte	0x04, 0x37
        /*0002*/ 	.short	(.L_39 - .L_38)
.L_38:
        /*0004*/ 	.word	0x00000082


	//----- nvinfo : EIATTR_KPARAM_INFO
	.align		4
.L_39:
        /*0008*/ 	.byte	0x04, 0x17
        /*000a*/ 	.short	(.L_41 - .L_40)
.L_40:
        /*000c*/ 	.word	0x00000000
        /*0010*/ 	.short	0x0008
        /*0012*/ 	.short	0x0040
        /*0014*/ 	.byte	0x00, 0xf0, 0x11, 0x00


	//----- nvinfo : EIATTR_KPARAM_INFO
	.align		4
.L_41:
        /*0018*/ 	.byte	0x04, 0x17
        /*001a*/ 	.short	(.L_43 - .L_42)
.L_42:
        /*001c*/ 	.word	0x00000000
        /*0020*/ 	.short	0x0007
        /*0022*/ 	.short	0x0038
        /*0024*/ 	.byte	0x00, 0xf5, 0x21, 0x00


	//----- nvinfo : EIATTR_KPARAM_INFO
	.align		4
.L_43:
        /*0028*/ 	.byte	0x04, 0x17
        /*002a*/ 	.short	(.L_45 - .L_44)
.L_44:
        /*002c*/ 	.word	0x00000000
        /*0030*/ 	.short	0x0006
        /*0032*/ 	.short	0x0030
        /*0034*/ 	.byte	0x00, 0xf0, 0x11, 0x00


	//----- nvinfo : EIATTR_KPARAM_INFO
	.align		4
.L_45:
        /*0038*/ 	.byte	0x04, 0x17
        /*003a*/ 	.short	(.L_47 - .L_46)
.L_46:
        /*003c*/ 	.word	0x00000000
        /*0040*/ 	.short	0x0005
        /*0042*/ 	.short	0x0028
        /*0044*/ 	.byte	0x00, 0xf5, 0x21, 0x00


	//----- nvinfo : EIATTR_KPARAM_INFO
	.align		4
.L_47:
        /*0048*/ 	.byte	0x04, 0x17
        /*004a*/ 	.short	(.L_49 - .L_48)
.L_48:
        /*004c*/ 	.word	0x00000000
        /*0050*/ 	.short	0x0004
        /*0052*/ 	.short	0x0020
        /*0054*/ 	.byte	0x00, 0xf5, 0x21, 0x00


	//----- nvinfo : EIATTR_KPARAM_INFO
	.align		4
.L_49:
        /*0058*/ 	.byte	0x04, 0x17
        /*005a*/ 	.short	(.L_51 - .L_50)
.L_50:
        /*005c*/ 	.word	0x00000000
        /*0060*/ 	.short	0x0003
        /*0062*/ 	.short	0x0018
        /*0064*/ 	.byte	0x00, 0xf5, 0x21, 0x00


	//----- nvinfo : EIATTR_KPARAM_INFO
	.align		4
.L_51:
        /*0068*/ 	.byte	0x04, 0x17
        /*006a*/ 	.short	(.L_53 - .L_52)
.L_52:
        /*006c*/ 	.word	0x00000000
        /*0070*/ 	.short	0x0002
        /*0072*/ 	.short	0x0010
        /*0074*/ 	.byte	0x00, 0xf5, 0x21, 0x00


	//----- nvinfo : EIATTR_KPARAM_INFO
	.align		4
.L_53:
        /*0078*/ 	.byte	0x04, 0x17
        /*007a*/ 	.short	(.L_55 - .L_54)
.L_54:
        /*007c*/ 	.word	0x00000000
        /*0080*/ 	.short	0x0001
        /*0082*/ 	.short	0x0008
        /*0084*/ 	.byte	0x00, 0xf5, 0x21, 0x00


	//----- nvinfo : EIATTR_KPARAM_INFO
	.align		4
.L_55:
        /*0088*/ 	.byte	0x04, 0x17
        /*008a*/ 	.short	(.L_57 - .L_56)
.L_56:
        /*008c*/ 	.word	0x00000000
        /*0090*/ 	.short	0x0000
        /*0092*/ 	.short	0x0000
        /*0094*/ 	.byte	0x00, 0xf5, 0x21, 0x00


	//----- nvinfo : EIATTR_SPARSE_MMA_MASK
	.align		4
.L_57:
        /*0098*/ 	.byte	0x03, 0x50
        /*009a*/ 	.short	0x0000


	//----- nvinfo : EIATTR_MAXREG_COUNT
	.align		4
        /*009c*/ 	.byte	0x03, 0x1b
        /*009e*/ 	.short	0x00ff


	//----- nvinfo : EIATTR_NUM_BARRIERS
	.align		4
        /*00a0*/ 	.byte	0x02, 0x4c
        /*00a2*/ 	.byte	0x01
	.zero		1


	//----- nvinfo : EIATTR_MERCURY_ISA_VERSION
	.align		4
        /*00a4*/ 	.byte	0x03, 0x5f
        /*00a6*/ 	.short	0x0101


	//----- nvinfo : EIATTR_COOP_GROUP_MASK_REGIDS
	.align		4
        /*00a8*/ 	.byte	0x04, 0x29
        /*00aa*/ 	.short	(.L_59 - .L_58)


	//   ....[0]....
.L_58:
        /*00ac*/ 	.word	0xffffffff


	//   ....[1]....
        /*00b0*/ 	.word	0xffffffff


	//   ....[2]....
        /*00b4*/ 	.word	0xffffffff


	//   ....[3]....
        /*00b8*/ 	.word	0xffffffff


	//   ....[4]....
        /*00bc*/ 	.word	0xffffffff


	//   ....[5]....
        /*00c0*/ 	.word	0xffffffff


	//   ....[6]....
        /*00c4*/ 	.word	0xffffffff


	//   ....[7]....
        /*00c8*/ 	.word	0xffffffff


	//   ....[8]....
        /*00cc*/ 	.word	0xffffffff


	//   ....[9]....
        /*00d0*/ 	.word	0xffffffff


	//   ....[10]....
        /*00d4*/ 	.word	0xffffffff


	//   ....[11]....
        /*00d8*/ 	.word	0xffffffff


	//   ....[12]....
        /*00dc*/ 	.word	0x05000007


	//   ....[13]....
        /*00e0*/ 	.word	0x05000007


	//   ....[14]....
        /*00e4*/ 	.word	0x05000007


	//   ....[15]....
        /*00e8*/ 	.word	0x05000007


	//   ....[16]....
        /*00ec*/ 	.word	0x05000007


	//   ....[17]....
        /*00f0*/ 	.word	0x05000007


	//   ....[18]....
        /*00f4*/ 	.word	0x05000007


	//   ....[19]....
        /*00f8*/ 	.word	0x05000007


	//----- nvinfo : EIATTR_COOP_GROUP_INSTR_OFFSETS
	.align		4
.L_59:
        /*00fc*/ 	.byte	0x04, 0x28
        /*00fe*/ 	.short	(.L_61 - .L_60)


	//   ....[0]....
.L_60:
        /*0100*/ 	.word	0x00000180


	//   ....[1]....
        /*0104*/ 	.word	0x000003d0


	//   ....[2]....
        /*0108*/ 	.word	0x00000880


	//   ....[3]....
        /*010c*/ 	.word	0x00001860


	//   ....[4]....
        /*0110*/ 	.word	0x00001890


	//   ....[5]....
        /*0114*/ 	.word	0x000018c0


	//   ....[6]....
        /*0118*/ 	.word	0x000018f0


	//   ....[7]....
        /*011c*/ 	.word	0x00001920


	//   ....[8]....
        /*0120*/ 	.word	0x00001950


	//   ....[9]....
        /*0124*/ 	.word	0x00001980


	//   ....[10]....
        /*0128*/ 	.word	0x000019b0


	//   ....[11]....
        /*012c*/ 	.word	0x00001a90


	//   ....[12]....
        /*0130*/ 	.word	0x00001bd0


	//   ....[13]....
        /*0134*/ 	.word	0x00001c70


	//   ....[14]....
        /*0138*/ 	.word	0x00001d00


	//   ....[15]....
        /*013c*/ 	.word	0x00001d90


	//   ....[16]....
        /*0140*/ 	.word	0x00001e20


	//   ....[17]....
        /*0144*/ 	.word	0x00001eb0


	//   ....[18]....
        /*0148*/ 	.word	0x00001f40


	//   ....[19]....
        /*014c*/ 	.word	0x00001fe0


	//----- nvinfo : EIATTR_VRC_CTA_INIT_COUNT
	.align		4
.L_61:
        /*0150*/ 	.byte	0x02, 0x4a
	.zero		1
	.zero		1


	//----- nvinfo : EIATTR_EXIT_INSTR_OFFSETS
	.align		4
        /*0154*/ 	.byte	0x04, 0x1c
        /*0156*/ 	.short	(.L_63 - .L_62)


	//   ....[0]....
.L_62:
        /*0158*/ 	.word	0x00000070


	//   ....[1]....
        /*015c*/ 	.word	0x000019f0


	//   ....[2]....
        /*0160*/ 	.word	0x00001b70


	//----- nvinfo : EIATTR_CRS_STACK_SIZE
	.align		4
.L_63:
        /*0164*/ 	.byte	0x04, 0x1e
        /*0166*/ 	.short	(.L_65 - .L_64)
.L_64:
        /*0168*/ 	.word	0x00000000


	//----- nvinfo : EIATTR_CBANK_PARAM_SIZE
	.align		4
.L_65:
        /*016c*/ 	.byte	0x03, 0x19
        /*016e*/ 	.short	0x0044


	//----- nvinfo : EIATTR_PARAM_CBANK
	.align		4
        /*0170*/ 	.byte	0x04, 0x0a
        /*0172*/ 	.short	(.L_67 - .L_66)
	.align		4
.L_66:
        /*0174*/ 	.word	index@(.nv.constant0._Z27batch_collision_solve_fusedPjS_S_S_S_S_jS_i)
        /*0178*/ 	.short	0x0380
        /*017a*/ 	.short	0x0044


	//----- nvinfo : EIATTR_SW_WAR
	.align		4
.L_67:
        /*017c*/ 	.byte	0x04, 0x36
        /*017e*/ 	.short	(.L_69 - .L_68)
.L_68:
        /*0180*/ 	.word	0x00000008
.L_69:


//--------------------- .nv.info._Z20batch_barrett_reducePjS_S_S_bjii --------------------------
	.section	.nv.info._Z20batch_barrett_reducePjS_S_S_bjii,"",@"SHT_CUDA_INFO"
	.sectionflags	@""
	.align	4


	//----- nvinfo : EIATTR_CUDA_API_VERSION
	.align		4
        /*0000*/ 	.byte	0x04, 0x37
        /*0002*/ 	.short	(.L_71 - .L_70)
.L_70:
        /*0004*/ 	.word	0x00000082


	//----- nvinfo : EIATTR_KPARAM_INFO
	.align		4
.L_71:
        /*0008*/ 	.byte	0x04, 0x17
        /*000a*/ 	.short	(.L_73 - .L_72)
.L_72:
        /*000c*/ 	.word	0x00000000
        /*0010*/ 	.short	0x0007
        /*0012*/ 	.short	0x002c
        /*0014*/ 	.byte	0x00, 0xf0, 0x11, 0x00


	//----- nvinfo : EIATTR_KPARAM_INFO
	.align		4
.L_73:
        /*0018*/ 	.byte	0x04, 0x17
        /*001a*/ 	.short	(.L_75 - .L_74)
.L_74:
        /*001c*/ 	.word	0x00000000
        /*0020*/ 	.short	0x0006
        /*0022*/ 	.short	0x0028
        /*0024*/ 	.byte	0x00, 0xf0, 0x11, 0x00


	//----- nvinfo : EIATTR_KPARAM_INFO
	.align		4
.L_75:
        /*0028*/ 	.byte	0x04, 0x17
        /*002a*/ 	.short	(.L_77 - .L_76)
.L_76:
        /*002c*/ 	.word	0x00000000
        /*0030*/ 	.short	0x0005
        /*0032*/ 	.short	0x0024
        /*0034*/ 	.byte	0x00, 0xf0, 0x11, 0x00


	//----- nvinfo : EIATTR_KPARAM_INFO
	.align		4
.L_77:
        /*0038*/ 	.byte	0x04, 0x17
        /*003a*/ 	.short	(.L_79 - .L_78)
.L_78:
        /*003c*/ 	.word	0x00000000
        /*0040*/ 	.short	0x0004
        /*0042*/ 	.short	0x0020
        /*0044*/ 	.byte	0x00, 0xf0, 0x05, 0x00


	//----- nvinfo : EIATTR_KPARAM_INFO
	.align		4
.L_79:
        /*0048*/ 	.byte	0x04, 0x17
        /*004a*/ 	.short	(.L_81 - .L_80)
.L_80:
        /*004c*/ 	.word	0x00000000
        /*0050*/ 	.short	0x0003
        /*0052*/ 	.short	0x0018
        /*0054*/ 	.byte	0x00, 0xf5, 0x21, 0x00


	//----- nvinfo : EIATTR_KPARAM_INFO
	.align		4
.L_81:
        /*0058*/ 	.byte	0x04, 0x17
        /*005a*/ 	.short	(.L_83 - .L_82)
.L_82:
        /*005c*/ 	.word	0x00000000
        /*0060*/ 	.short	0x0002
        /*0062*/ 	.short	0x0010
        /*0064*/ 	.byte	0x00, 0xf5, 0x21, 0x00


	//----- nvinfo : EIATTR_KPARAM_INFO
	.align		4
.L_83:
        /*0068*/ 	.byte	0x04, 0x17
        /*006a*/ 	.short	(.L_85 - .L_84)
.L_84:
        /*006c*/ 	.word	0x00000000
        /*0070*/ 	.short	0x0001
        /*0072*/ 	.short	0x0008
        /*0074*/ 	.byte	0x00, 0xf5, 0x21, 0x00


	//----- nvinfo : EIATTR_KPARAM_INFO
	.align		4
.L_85:
        /*0078*/ 	.byte	0x04, 0x17
        /*007a*/ 	.short	(.L_87 - .L_86)
.L_86:
        /*007c*/ 	.word	0x00000000
        /*0080*/ 	.short	0x0000
        /*0082*/ 	.short	0x0000
        /*0084*/ 	.byte	0x00, 0xf5, 0x21, 0x00


	//----- nvinfo : EIATTR_SPARSE_MMA_MASK
	.align		4
.L_87:
        /*0088*/ 	.byte	0x03, 0x50
        /*008a*/ 	.short	0x0000


	//----- nvinfo : EIATTR_MAXREG_COUNT
	.align		4
        /*008c*/ 	.byte	0x03, 0x1b
        /*008e*/ 	.short	0x00ff


	//----- nvinfo : EIATTR_NUM_BARRIERS
	.align		4
        /*0090*/ 	.byte	0x02, 0x4c
        /*0092*/ 	.byte	0x01
	.zero		1


	//----- nvinfo : EIATTR_MERCURY_ISA_VERSION
	.align		4
        /*0094*/ 	.byte	0x03, 0x5f
        /*0096*/ 	.short	0x0101


	//----- nvinfo : EIATTR_COOP_GROUP_MASK_REGIDS
	.align		4
        /*0098*/ 	.byte	0x04, 0x29
        /*009a*/ 	.short	(.L_89 - .L_88)


	//   ....[0]....
.L_88:
        /*009c*/ 	.word	0xffffffff


	//   ....[1]....
        /*00a0*/ 	.word	0xffffffff


	//   ....[2]....
        /*00a4*/ 	.word	0xffffffff


	//   ....[3]....
        /*00a8*/ 	.word	0xffffffff


	//   ....[4]....
        /*00ac*/ 	.word	0xffffffff


	//   ....[5]....
        /*00b0*/ 	.word	0xffffffff


	//   ....[6]....
        /*00b4*/ 	.word	0xffffffff


	//   ....[7]....
        /*00b8*/ 	.word	0xffffffff


	//   ....[8]....
        /*00bc*/ 	.word	0xffffffff


	//   ....[9]....
        /*00c0*/ 	.word	0xffffffff


	//   ....[10]....
        /*00c4*/ 	.word	0xffffffff


	//   ....[11]....
        /*00c8*/ 	.word	0xffffffff


	//   ....[12]....
        /*00cc*/ 	.word	0xffffffff


	//   ....[13]....
        /*00d0*/ 	.word	0xffffffff


	//   ....[14]....
        /*00d4*/ 	.word	0xffffffff


	//   ....[15]....
        /*00d8*/ 	.word	0xffffffff


	//   ....[16]....
        /*00dc*/ 	.word	0xffffffff


	//   ....[17]....
        /*00e0*/ 	.word	0xffffffff


	//   ....[18]....
        /*00e4*/ 	.word	0xffffffff


	//   ....[19]....
        /*00e8*/ 	.word	0x05000005


	//   ....[20]....
        /*00ec*/ 	.word	0x05000005


	//   ....[21]....
        /*00f0*/ 	.word	0x05000005


	//   ....[22]....
        /*00f4*/ 	.word	0x05000005


	//----- nvinfo : EIATTR_COOP_GROUP_INSTR_OFFSETS
	.align		4
.L_89:
        /*00f8*/ 	.byte	0x04, 0x28
        /*00fa*/ 	.short	(.L_91 - .L_90)


	//   ....[0]....
.L_90:
        /*00fc*/ 	.word	0x00001200


	//   ....[1]....
        /*0100*/ 	.word	0x00001240


	//   ....[2]....
        /*0104*/ 	.word	0x00001270


	//   ....[3]....
        /*0108*/ 	.word	0x000012a0


	//   ....[4]....
        /*010c*/ 	.word	0x000012d0


	//   ....[5]....
        /*0110*/ 	.word	0x00001300


	//   ....[6]....
        /*0114*/ 	.word	0x00001330


	//   ....[7]....
        /*0118*/ 	.word	0x00001360


	//   ....[8]....
        /*011c*/ 	.word	0x00001450


	//   ....[9]....
        /*0120*/ 	.word	0x00001b60


	//   ....[10]....
        /*0124*/ 	.word	0x00001c20


	//   ....[11]....
        /*0128*/ 	.word	0x00001c50


	//   ....[12]....
        /*012c*/ 	.word	0x00001c80


	//   ....[13]....
        /*0130*/ 	.word	0x00001cb0


	//   ....[14]....
        /*0134*/ 	.word	0x00001ce0


	//   ....[15]....
        /*0138*/ 	.word	0x00001d10


	//   ....[16]....
        /*013c*/ 	.word	0x00001d40


	//   ....[17]....
        /*0140*/ 	.word	0x00001d70


	//   ....[18]....
        /*0144*/ 	.word	0x00001e50


	//   ....[19]....
        /*0148*/ 	.word	0x00001fd0


	//   ....[20]....
        /*014c*/ 	.word	0x00002070


	//   ....[21]....
        /*0150*/ 	.word	0x00002100


	//   ....[22]....
        /*0154*/ 	.word	0x00002190


	//----- nvinfo : EIATTR_VRC_CTA_INIT_COUNT
	.align		4
.L_91:
        /*0158*/ 	.byte	0x02, 0x4a
	.zero		1
	.zero		1


	//----- nvinfo : EIATTR_EXIT_INSTR_OFFSETS
	.align		4
        /*015c*/ 	.byte	0x04, 0x1c
        /*015e*/ 	.short	(.L_93 - .L_92)


	//   ....[0]....
.L_92:
        /*0160*/ 	.word	0x00000080


	//   ....[1]....
        /*0164*/ 	.word	0x000013a0


	//   ....[2]....
        /*0168*/ 	.word	0x00001530


	//   ....[3]....
        /*016c*/ 	.word	0x00001f70


	//----- nvinfo : EIATTR_CRS_STACK_SIZE
	.align		4
.L_93:
        /*0170*/ 	.byte	0x04, 0x1e
        /*0172*/ 	.short	(.L_95 - .L_94)
.L_94:
        /*0174*/ 	.word	0x00000000


	//----- nvinfo : EIATTR_CBANK_PARAM_SIZE
	.align		4
.L_95:
        /*0178*/ 	.byte	0x03, 0x19
        /*017a*/ 	.short	0x0030


	//----- nvinfo : EIATTR_PARAM_CBANK
	.align		4
        /*017c*/ 	.byte	0x04, 0x0a
        /*017e*/ 	.short	(.L_97 - .L_96)
	.align		4
.L_96:
        /*0180*/ 	.word	index@(.nv.constant0._Z20batch_barrett_reducePjS_S_S_bjii)
        /*0184*/ 	.short	0x0380
        /*0186*/ 	.short	0x0030


	//----- nvinfo : EIATTR_SW_WAR
	.align		4
.L_97:
        /*0188*/ 	.byte	0x04, 0x36
        /*018a*/ 	.short	(.L_99 - .L_98)
.L_98:
        /*018c*/ 	.word	0x00000008
.L_99:


//--------------------- .nv.info._Z26batch_bsgs_collision_solvePK5PointPKjS3_PjimS3_ --------------------------
	.section	.nv.info._Z26batch_bsgs_collision_solvePK5PointPKjS3_PjimS3_,"",@"SHT_CUDA_INFO"
	.sectionflags	@""
	.align	4


	//----- nvinfo : EIATTR_CUDA_API_VERSION
	.align		4
        /*0000*/ 	.byte	0x04, 0x37
        /*0002*/ 	.short	(.L_101 - .L_100)
.L_100:
        /*0004*/ 	.word	0x00000082


	//----- nvinfo : EIATTR_KPARAM_INFO
	.align		4
.L_101:
        /*0008*/ 	.byte	0x04, 0x17
        /*000a*/ 	.short	(.L_103 - .L_102)
.L_102:
        /*000c*/ 	.word	0x00000000
        /*0010*/ 	.short	0x0006
        /*0012*/ 	.short	0x0030
        /*0014*/ 	.byte	0x00, 0xf5, 0x21, 0x00


	//----- nvinfo : EIATTR_KPARAM_INFO
	.align		4
.L_103:
        /*0018*/ 	.byte	0x04, 0x17
        /*001a*/ 	.short	(.L_105 - .L_104)
.L_104:
        /*001c*/ 	.word	0x00000000
        /*0020*/ 	.short	0x0005
        /*0022*/ 	.short	0x0028
        /*0024*/ 	.byte	0x00, 0xf0, 0x21, 0x00


	//----- nvinfo : EIATTR_KPARAM_INFO
	.align		4
.L_105:
        /*0028*/ 	.byte	0x04, 0x17
        /*002a*/ 	.short	(.L_107 - .L_106)
.L_106:
        /*002c*/ 	.word	0x00000000
        /*0030*/ 	.short	0x0004
        /*0032*/ 	.short	0x0020
        /*0034*/ 	.byte	0x00, 0xf0, 0x11, 0x00


	//----- nvinfo : EIATTR_KPARAM_INFO
	.align		4
.L_107:
        /*0038*/ 	.byte	0x04, 0x17
        /*003a*/ 	.short	(.L_109 - .L_108)
.L_108:
        /*003c*/ 	.word	0x00000000
        /*0040*/ 	.short	0x0003
        /*0042*/ 	.short	0x0018
        /*0044*/ 	.byte	0x00, 0xf5, 0x21, 0x00


	//----- nvinfo : EIATTR_KPARAM_INFO
	.align		4
.L_109:
        /*0048*/ 	.byte	0x04, 0x17
        /*004a*/ 	.short	(.L_111 - .L_110)
.L_110:
        /*004c*/ 	.word	0x00000000
        /*0050*/ 	.short	0x0002
        /*0052*/ 	.short	0x0010
        /*0054*/ 	.byte	0x00, 0xf5, 0x21, 0x00


	//----- nvinfo : EIATTR_KPARAM_INFO
	.align		4
.L_111:
        /*0058*/ 	.byte	0x04, 0x17
        /*005a*/ 	.short	(.L_113 - .L_112)
.L_112:
        /*005c*/ 	.word	0x00000000
        /*0060*/ 	.short	0x0001
        /*0062*/ 	.short	0x0008
        /*0064*/ 	.byte	0x00, 0xf5, 0x21, 0x00


	//----- nvinfo : EIATTR_KPARAM_INFO
	.align		4
.L_113:
        /*0068*/ 	.byte	0x04, 0x17
        /*006a*/ 	.short	(.L_115 - .L_114)
.L_114:
        /*006c*/ 	.word	0x00000000
        /*0070*/ 	.short	0x0000
        /*0072*/ 	.short	0x0000
        /*0074*/ 	.byte	0x00, 0xf5, 0x21, 0x00


	//----- nvinfo : EIATTR_SPARSE_MMA_MASK
	.align		4
.L_115:
        /*0078*/ 	.byte	0x03, 0x50
        /*007a*/ 	.short	0x0000


	//----- nvinfo : EIATTR_MAXREG_COUNT
	.align		4
        /*007c*/ 	.byte	0x03, 0x1b
        /*007e*/ 	.short	0x00ff


	//----- nvinfo : EIATTR_MERCURY_ISA_VERSION
	.align		4
        /*0080*/ 	.byte	0x03, 0x5f
        /*0082*/ 	.short	0x0101


	//----- nvinfo : EIATTR_VRC_CTA_INIT_COUNT
	.align		4
        /*0084*/ 	.byte	0x02, 0x4a
	.zero		1
	.zero		1


	//----- nvinfo : EIATTR_EXIT_INSTR_OFFSETS
	.align		4
        /*0088*/ 	.byte	0x04, 0x1c
        /*008a*/ 	.short	(.L_117 - .L_116)


	//   ....[0]....
.L_116:
        /*008c*/ 	.word	0x00000010


	//----- nvinfo : EIATTR_CBANK_PARAM_SIZE
	.align		4
.L_117:
        /*0090*/ 	.byte	0x03, 0x19
        /*0092*/ 	.short	0x0038


	//----- nvinfo : EIATTR_PARAM_CBANK
	.align		4
        /*0094*/ 	.byte	0x04, 0x0a
        /*0096*/ 	.short	(.L_119 - .L_118)
	.align		4
.L_118:
        /*0098*/ 	.word	index@(.nv.constant0._Z26batch_bsgs_collision_solvePK5PointPKjS3_PjimS3_)
        /*009c*/ 	.short	0x0380
        /*009e*/ 	.short	0x0038


	//----- nvinfo : EIATTR_SW_WAR
	.align		4
.L_119:
        /*00a0*/ 	.byte	0x04, 0x36
        /*00a2*/ 	.short	(.L_121 - .L_120)
.L_120:
        /*00a4*/ 	.word	0x00000008
.L_121:


//--------------------- .nv.info._Z21batch_collision_solvePjS_S_S_S_S_S_i --------------------------
	.section	.nv.info._Z21batch_collision_solvePjS_S_S_S_S_S_i,"",@"SHT_CUDA_INFO"
	.sectionflags	@""
	.align	4


	//----- nvinfo : EIATTR_CUDA_API_VERSION
	.align		4
        /*0000*/ 	.byte	0x04, 0x37
        /*0002*/ 	.short	(.L_123 - .L_122)
.L_122:
        /*0004*/ 	.word	0x00000082


	//----- nvinfo : EIATTR_KPARAM_INFO
	.align		4
.L_123:
        /*0008*/ 	.byte	0x04, 0x17
        /*000a*/ 	.short	(.L_125 - .L_124)
.L_124:
        /*000c*/ 	.word	0x00000000
        /*0010*/ 	.short	0x0007
        /*0012*/ 	.short	0x0038
        /*0014*/ 	.byte	0x00, 0xf0, 0x11, 0x00


	//----- nvinfo : EIATTR_KPARAM_INFO
	.align		4
.L_125:
        /*0018*/ 	.byte	0x04, 0x17
        /*001a*/ 	.short	(.L_127 - .L_126)
.L_126:
        /*001c*/ 	.word	0x00000000
        /*0020*/ 	.short	0x0006
        /*0022*/ 	.short	0x0030
        /*0024*/ 	.byte	0x00, 0xf5, 0x21, 0x00


	//----- nvinfo : EIATTR_KPARAM_INFO
	.align		4
.L_127:
        /*0028*/ 	.byte	0x04, 0x17
        /*002a*/ 	.short	(.L_129 - .L_128)
.L_128:
        /*002c*/ 	.word	0x00000000
        /*0030*/ 	.short	0x0005
        /*0032*/ 	.short	0x0028
        /*0034*/ 	.byte	0x00, 0xf5, 0x21, 0x00


	//----- nvinfo : EIATTR_KPARAM_INFO
	.align		4
.L_129:
        /*0038*/ 	.byte	0x04, 0x17
        /*003a*/ 	.short	(.L_131 - .L_130)
.L_130:
        /*003c*/ 	.word	0x00000000
        /*0040*/ 	.short	0x0004
        /*0042*/ 	.short	0x0020
        /*0044*/ 	.byte	0x00, 0xf5, 0x21, 0x00


	//----- nvinfo : EIATTR_KPARAM_INFO
	.align		4
.L_131:
        /*0048*/ 	.byte	0x04, 0x17
        /*004a*/ 	.short	(.L_133 - .L_132)
.L_132:
        /*004c*/ 	.word	0x00000000
        /*0050*/ 	.short	0x0003
        /*0052*/ 	.short	0x0018
        /*0054*/ 	.byte	0x00, 0xf5, 0x21, 0x00


	//----- nvinfo : EIATTR_KPARAM_INFO
	.align		4
.L_133:
        /*0058*/ 	.byte	0x04, 0x17
        /*005a*/ 	.short	(.L_135 - .L_134)
.L_134:
        /*005c*/ 	.word	0x00000000
        /*0060*/ 	.short	0x0002
        /*0062*/ 	.short	0x0010
        /*0064*/ 	.byte	0x00, 0xf5, 0x21, 0x00


	//----- nvinfo : EIATTR_KPARAM_INFO
	.align		4
.L_135:
        /*0068*/ 	.byte	0x04, 0x17
        /*006a*/ 	.short	(.L_137 - .L_136)
.L_136:
        /*006c*/ 	.word	0x00000000
        /*0070*/ 	.short	0x0001
        /*0072*/ 	.short	0x0008
        /*0074*/ 	.byte	0x00, 0xf5, 0x21, 0x00


	//----- nvinfo : EIATTR_KPARAM_INFO
	.align		4
.L_137:
        /*0078*/ 	.byte	0x04, 0x17
        /*007a*/ 	.short	(.L_139 - .L_138)
.L_138:
        /*007c*/ 	.word	0x00000000
        /*0080*/ 	.short	0x0000
        /*0082*/ 	.short	0x0000
        /*0084*/ 	.byte	0x00, 0xf5, 0x21, 0x00


	//----- nvinfo : EIATTR_SPARSE_MMA_MASK
	.align		4
.L_139:
        /*0088*/ 	.byte	0x03, 0x50
        /*008a*/ 	.short	0x0000


	//----- nvinfo : EIATTR_MAXREG_COUNT
	.align		4
        /*008c*/ 	.byte	0x03, 0x1b
        /*008e*/ 	.short	0x00ff


	//----- nvinfo : EIATTR_NUM_BARRIERS
	.align		4
        /*0090*/ 	.byte	0x02, 0x4c
        /*0092*/ 	.byte	0x01
	.zero		1


	//----- nvinfo : EIATTR_MERCURY_ISA_VERSION
	.align		4
        /*0094*/ 	.byte	0x03, 0x5f
        /*0096*/ 	.short	0x0101


	//----- nvinfo : EIATTR_COOP_GROUP_MASK_REGIDS
	.align		4
        /*0098*/ 	.byte	0x04, 0x29
        /*009a*/ 	.short	(.L_141 - .L_140)


	//   ....[0]....
.L_140:
        /*009c*/ 	.word	0xffffffff


	//   ....[1]....
        /*00a0*/ 	.word	0xffffffff


	//   ....[2]....
        /*00a4*/ 	.word	0xffffffff


	//   ....[3]....
        /*00a8*/ 	.word	0xffffffff


	//   ....[4]....
        /*00ac*/ 	.word	0xffffffff


	//   ....[5]....
        /*00b0*/ 	.word	0xffffffff


	//   ....[6]....
        /*00b4*/ 	.word	0xffffffff


	//   ....[7]....
        /*00b8*/ 	.word	0xffffffff


	//   ....[8]....
        /*00bc*/ 	.word	0xffffffff


	//   ....[9]....
        /*00c0*/ 	.word	0xffffffff


	//   ....[10]....
        /*00c4*/ 	.word	0xffffffff


	//   ....[11]....
        /*00c8*/ 	.word	0xffffffff


	//   ....[12]....
        /*00cc*/ 	.word	0xffffffff


	//   ....[13]....
        /*00d0*/ 	.word	0x05000009


	//   ....[14]....
        /*00d4*/ 	.word	0x05000009


	//   ....[15]....
        /*00d8*/ 	.word	0x05000009


	//   ....[16]....
        /*00dc*/ 	.word	0x05000009


	//   ....[17]....
        /*00e0*/ 	.word	0x05000009


	//   ....[18]....
        /*00e4*/ 	.word	0x05000009


	//   ....[19]....
        /*00e8*/ 	.word	0x05000009


	//   ....[20]....
        /*00ec*/ 	.word	0x05000009


	//   ....[21]....
        /*00f0*/ 	.word	0x05000009


	//   ....[22]....
        /*00f4*/ 	.word	0x05000009


	//----- nvinfo : EIATTR_COOP_GROUP_INSTR_OFFSETS
	.align		4
.L_141:
        /*00f8*/ 	.byte	0x04, 0x28
        /*00fa*/ 	.short	(.L_143 - .L_142)


	//   ....[0]....
.L_142:
        /*00fc*/ 	.word	0x00000180


	//   ....[1]....
        /*0100*/ 	.word	0x000003d0


	//   ....[2]....
        /*0104*/ 	.word	0x00000880


	//   ....[3]....
        /*0108*/ 	.word	0x000009e0


	//   ....[4]....
        /*010c*/ 	.word	0x00000a10


	//   ....[5]....
        /*0110*/ 	.word	0x00000a40


	//   ....[6]....
        /*0114*/ 	.word	0x00000a70


	//   ....[7]....
        /*0118*/ 	.word	0x00000aa0


	//   ....[8]....
        /*011c*/ 	.word	0x00000ad0


	//   ....[9]....
        /*0120*/ 	.word	0x00000b00


	//   ....[10]....
        /*0124*/ 	.word	0x00000b30


	//   ....[11]....
        /*0128*/ 	.word	0x00000c00


	//   ....[12]....
        /*012c*/ 	.word	0x00000d70


	//   ....[13]....
        /*0130*/ 	.word	0x00000ef0


	//   ....[14]....
        /*0134*/ 	.word	0x00000f90


	//   ....[15]....
        /*0138*/ 	.word	0x00001020


	//   ....[16]....
        /*013c*/ 	.word	0x000010b0


	//   ....[17]....
        /*0140*/ 	.word	0x00001140


	//   ....[18]....
        /*0144*/ 	.word	0x000011d0


	//   ....[19]....
        /*0148*/ 	.word	0x00001260


	//   ....[20]....
        /*014c*/ 	.word	0x000012f0


	//   ....[21]....
        /*0150*/ 	.word	0x00001380


	//   ....[22]....
        /*0154*/ 	.word	0x00001410


	//----- nvinfo : EIATTR_VRC_CTA_INIT_COUNT
	.align		4
.L_143:
        /*0158*/ 	.byte	0x02, 0x4a
	.zero		1
	.zero		1


	//----- nvinfo : EIATTR_EXIT_INSTR_OFFSETS
	.align		4
        /*015c*/ 	.byte	0x04, 0x1c
        /*015e*/ 	.short	(.L_145 - .L_144)


	//   ....[0]....
.L_144:
        /*0160*/ 	.word	0x00000070


	//   ....[1]....
        /*0164*/ 	.word	0x00000e90


	//----- nvinfo : EIATTR_CRS_STACK_SIZE
	.align		4
.L_145:
        /*0168*/ 	.byte	0x04, 0x1e
        /*016a*/ 	.short	(.L_147 - .L_146)
.L_146:
        /*016c*/ 	.word	0x00000000


	//----- nvinfo : EIATTR_CBANK_PARAM_SIZE
	.align		4
.L_147:
        /*0170*/ 	.byte	0x03, 0x19
        /*0172*/ 	.short	0x003c


	//----- nvinfo : EIATTR_PARAM_CBANK
	.align		4
        /*0174*/ 	.byte	0x04, 0x0a
        /*0176*/ 	.short	(.L_149 - .L_148)
	.align		4
.L_148:
        /*0178*/ 	.word	index@(.nv.constant0._Z21batch_collision_solvePjS_S_S_S_S_S_i)
        /*017c*/ 	.short	0x0380
        /*017e*/ 	.short	0x003c


	//----- nvinfo : EIATTR_SW_WAR
	.align		4
.L_149:
        /*0180*/ 	.byte	0x04, 0x36
        /*0182*/ 	.short	(.L_151 - .L_150)
.L_150:
        /*0184*/ 	.word	0x00000008
.L_151:


//--------------------- .nv.info._Z17bsgs_solve_kernelPK5PointS1_S1_PjiiPKj --------------------------
	.section	.nv.info._Z17bsgs_solve_kernelPK5PointS1_S1_PjiiPKj,"",@"SHT_CUDA_INFO"
	.sectionflags	@""
	.align	4


	//----- nvinfo : EIATTR_CUDA_API_VERSION
	.align		4
        /*0000*/ 	.byte	0x04, 0x37
        /*0002*/ 	.short	(.L_153 - .L_152)
.L_152:
        /*0004*/ 	.word	0x00000082


	//----- nvinfo : EIATTR_KPARAM_INFO
	.align		4
.L_153:
        /*0008*/ 	.byte	0x04, 0x17
        /*000a*/ 	.short	(.L_155 - .L_154)
.L_154:
        /*000c*/ 	.word	0x00000000
        /*0010*/ 	.short	0x0006
        /*0012*/ 	.short	0x0028
        /*0014*/ 	.byte	0x00, 0xf5, 0x21, 0x00


	//----- nvinfo : EIATTR_KPARAM_INFO
	.align		4
.L_155:
        /*0018*/ 	.byte	0x04, 0x17
        /*001a*/ 	.short	(.L_157 - .L_156)
.L_156:
        /*001c*/ 	.word	0x00000000
        /*0020*/ 	.short	0x0005
        /*0022*/ 	.short	0x0024
        /*0024*/ 	.byte	0x00, 0xf0, 0x11, 0x00


	//----- nvinfo : EIATTR_KPARAM_INFO
	.align		4
.L_157:
        /*0028*/ 	.byte	0x04, 0x17
        /*002a*/ 	.short	(.L_159 - .L_158)
.L_158:
        /*002c*/ 	.word	0x00000000
        /*0030*/ 	.short	0x0004
        /*0032*/ 	.short	0x0020
        /*0034*/ 	.byte	0x00, 0xf0, 0x11, 0x00


	//----- nvinfo : EIATTR_KPARAM_INFO
	.align		4
.L_159:
        /*0038*/ 	.byte	0x04, 0x17
        /*003a*/ 	.short	(.L_161 - .L_160)
.L_160:
        /*003c*/ 	.word	0x00000000
        /*0040*/ 	.short	0x0003
        /*0042*/ 	.short	0x0018
        /*0044*/ 	.byte	0x00, 0xf5, 0x21, 0x00


	//----- nvinfo : EIATTR_KPARAM_INFO
	.align		4
.L_161:
        /*0048*/ 	.byte	0x04, 0x17
        /*004a*/ 	.short	(.L_163 - .L_162)
.L_162:
        /*004c*/ 	.word	0x00000000
        /*0050*/ 	.short	0x0002
        /*0052*/ 	.short	0x0010
        /*0054*/ 	.byte	0x00, 0xf5, 0x21, 0x00


	//----- nvinfo : EIATTR_KPARAM_INFO
	.align		4
.L_163:
        /*0058*/ 	.byte	0x04, 0x17
        /*005a*/ 	.short	(.L_165 - .L_164)
.L_164:
        /*005c*/ 	.word	0x00000000
        /*0060*/ 	.short	0x0001
        /*0062*/ 	.short	0x0008
        /*0064*/ 	.byte	0x00, 0xf5, 0x21, 0x00


	//----- nvinfo : EIATTR_KPARAM_INFO
	.align		4
.L_165:
        /*0068*/ 	.byte	0x04, 0x17
        /*006a*/ 	.short	(.L_167 - .L_166)
.L_166:
        /*006c*/ 	.word	0x00000000
        /*0070*/ 	.short	0x0000
        /*0072*/ 	.short	0x0000
        /*0074*/ 	.byte	0x00, 0xf5, 0x21, 0x00


	//----- nvinfo : EIATTR_SPARSE_MMA_MASK
	.align		4
.L_167:
        /*0078*/ 	.byte	0x03, 0x50
        /*007a*/ 	.short	0x0000


	//----- nvinfo : EIATTR_MAXREG_COUNT
	.align		4
        /*007c*/ 	.byte	0x03, 0x1b
        /*007e*/ 	.short	0x00ff


	//----- nvinfo : EIATTR_MERCURY_ISA_VERSION
	.align		4
        /*0080*/ 	.byte	0x03, 0x5f
        /*0082*/ 	.short	0x0101


	//----- nvinfo : EIATTR_VRC_CTA_INIT_COUNT
	.align		4
        /*0084*/ 	.byte	0x02, 0x4a
	.zero		1
	.zero		1


	//----- nvinfo : EIATTR_EXIT_INSTR_OFFSETS
	.align		4
        /*0088*/ 	.byte	0x04, 0x1c
        /*008a*/ 	.short	(.L_169 - .L_168)


	//   ....[0]....
.L_168:
        /*008c*/ 	.word	0x00000070


	//   ....[1]....
        /*0090*/ 	.word	0x00000390


	//   ....[2]....
        /*0094*/ 	.word	0x000003d0


	//----- nvinfo : EIATTR_CBANK_PARAM_SIZE
	.align		4
.L_169:
        /*0098*/ 	.byte	0x03, 0x19
        /*009a*/ 	.short	0x0030


	//----- nvinfo : EIATTR_PARAM_CBANK
	.align		4
        /*009c*/ 	.byte	0x04, 0x0a
        /*009e*/ 	.short	(.L_171 - .L_170)
	.align		4
.L_170:
        /*00a0*/ 	.word	index@(.nv.constant0._Z17bsgs_solve_kernelPK5PointS1_S1_PjiiPKj)
        /*00a4*/ 	.short	0x0380
        /*00a6*/ 	.short	0x0030


	//----- nvinfo : EIATTR_SW_WAR
	.align		4
.L_171:
        /*00a8*/ 	.byte	0x04, 0x36
        /*00aa*/ 	.short	(.L_173 - .L_172)
.L_172:
        /*00ac*/ 	.word	0x00000008
.L_173:


//--------------------- .nv.info._Z16build_baby_stepsP5PointiPKS_PKj --------------------------
	.section	.nv.info._Z16build_baby_stepsP5PointiPKS_PKj,"",@"SHT_CUDA_INFO"
	.sectionflags	@""
	.align	4


	//----- nvinfo : EIATTR_CUDA_API_VERSION
	.align		4
        /*0000*/ 	.byte	0x04, 0x37
        /*0002*/ 	.short	(.L_175 - .L_174)
.L_174:
        /*0004*/ 	.word	0x00000082


	//----- nvinfo : EIATTR_KPARAM_INFO
	.align		4
.L_175:
        /*0008*/ 	.byte	0x04, 0x17
        /*000a*/ 	.short	(.L_177 - .L_176)
.L_176:
        /*000c*/ 	.word	0x00000000
        /*0010*/ 	.short	0x0003
        /*0012*/ 	.short	0x0018
        /*0014*/ 	.byte	0x00, 0xf5, 0x21, 0x00


	//----- nvinfo : EIATTR_KPARAM_INFO
	.align		4
.L_177:
        /*0018*/ 	.byte	0x04, 0x17
        /*001a*/ 	.short	(.L_179 - .L_178)
.L_178:
        /*001c*/ 	.word	0x00000000
        /*0020*/ 	.short	0x0002
        /*0022*/ 	.short	0x0010
        /*0024*/ 	.byte	0x00, 0xf5, 0x21, 0x00


	//----- nvinfo : EIATTR_KPARAM_INFO
	.align		4
.L_179:
        /*0028*/ 	.byte	0x04, 0x17
        /*002a*/ 	.short	(.L_181 - .L_180)
.L_180:
        /*002c*/ 	.word	0x00000000
        /*0030*/ 	.short	0x0001
        /*0032*/ 	.short	0x0008
        /*0034*/ 	.byte	0x00, 0xf0, 0x11, 0x00


	//----- nvinfo : EIATTR_KPARAM_INFO
	.align		4
.L_181:
        /*0038*/ 	.byte	0x04, 0x17
        /*003a*/ 	.short	(.L_183 - .L_182)
.L_182:
        /*003c*/ 	.word	0x00000000
        /*0040*/ 	.short	0x0000
        /*0042*/ 	.short	0x0000
        /*0044*/ 	.byte	0x00, 0xf5, 0x21, 0x00


	//----- nvinfo : EIATTR_SPARSE_MMA_MASK
	.align		4
.L_183:
        /*0048*/ 	.byte	0x03, 0x50
        /*004a*/ 	.short	0x0000


	//----- nvinfo : EIATTR_MAXREG_COUNT
	.align		4
        /*004c*/ 	.byte	0x03, 0x1b
        /*004e*/ 	.short	0x00ff


	//----- nvinfo : EIATTR_MERCURY_ISA_VERSION
	.align		4
        /*0050*/ 	.byte	0x03, 0x5f
        /*0052*/ 	.short	0x0101


	//----- nvinfo : EIATTR_VRC_CTA_INIT_COUNT
	.align		4
        /*0054*/ 	.byte	0x02, 0x4a
	.zero		1
	.zero		1


	//----- nvinfo : EIATTR_EXIT_INSTR_OFFSETS
	.align		4
        /*0058*/ 	.byte	0x04, 0x1c
        /*005a*/ 	.short	(.L_185 - .L_184)


	//   ....[0]....
.L_184:
        /*005c*/ 	.word	0x00000070


	//   ....[1]....
        /*0060*/ 	.word	0x00002210


	//----- nvinfo : EIATTR_CRS_STACK_SIZE
	.align		4
.L_185:
        /*0064*/ 	.byte	0x04, 0x1e
        /*0066*/ 	.short	(.L_187 - .L_186)
.L_186:
        /*0068*/ 	.word	0x00000000


	//----- nvinfo : EIATTR_CBANK_PARAM_SIZE
	.align		4
.L_187:
        /*006c*/ 	.byte	0x03, 0x19
        /*006e*/ 	.short	0x0020


	//----- nvinfo : EIATTR_PARAM_CBANK
	.align		4
        /*0070*/ 	.byte	0x04, 0x0a
        /*0072*/ 	.short	(.L_189 - .L_188)
	.align		4
.L_188:
        /*0074*/ 	.word	index@(.nv.constant0._Z16build_baby_stepsP5PointiPKS_PKj)
        /*0078*/ 	.short	0x0380
        /*007a*/ 	.short	0x0020


	//----- nvinfo : EIATTR_SW_WAR
	.align		4
.L_189:
        /*007c*/ 	.byte	0x04, 0x36
        /*007e*/ 	.short	(.L_191 - .L_190)
.L_190:
        /*0080*/ 	.word	0x00000008
.L_191:


//--------------------- .nv.callgraph             --------------------------
	.section	.nv.callgraph,"",@"SHT_CUDA_CALLGRAPH"
	.align	4
	.sectionentsize	8
	.align		4
        /*0000*/ 	.word	0x00000000
	.align		4
        /*0004*/ 	.word	0xffffffff
	.align		4
        /*0008*/ 	.word	0x00000000
	.align		4
        /*000c*/ 	.word	0xfffffffe
	.align		4
        /*0010*/ 	.word	0x00000000
	.align		4
        /*0014*/ 	.word	0xfffffffd
	.align		4
        /*0018*/ 	.word	0x00000000
	.align		4
        /*001c*/ 	.word	0xfffffffc


//--------------------- .nv.constant3             --------------------------
	.section	.nv.constant3,"a",@progbits
	.align	4
.nv.constant3:
	.type		SECP_N,@object
	.size		SECP_N,(SECP_P - SECP_N)
SECP_N:
        /*0000*/ 	.byte	0x41, 0x41, 0x36, 0xd0, 0x8c, 0x5e, 0xd2, 0xbf, 0x3b, 0xa0, 0x48, 0xaf, 0xe6, 0xdc, 0xae, 0xba
        /*0010*/ 	.byte	0xfe, 0xff, 0xff, 0xff, 0xff, 0xff, 0xff, 0xff, 0xff, 0xff, 0xff, 0xff, 0xff, 0xff, 0xff, 0xff
	.type		SECP_P,@object
	.size		SECP_P,(.L_1 - SECP_P)
SECP_P:
        /*0020*/ 	.byte	0x2f, 0xfc, 0xff, 0xff, 0xfe, 0xff, 0xff, 0xff, 0xff, 0xff, 0xff, 0xff, 0xff, 0xff, 0xff, 0xff
        /*0030*/ 	.byte	0xff, 0xff, 0xff, 0xff, 0xff, 0xff, 0xff, 0xff, 0xff, 0xff, 0xff, 0xff, 0xff, 0xff, 0xff, 0xff
.L_1:


//--------------------- .text._Z27batch_collision_solve_fusedPjS_S_S_S_S_jS_i --------------------------
	.section	.text._Z27batch_collision_solve_fusedPjS_S_S_S_S_jS_i,"ax",@progbits
	.align	128
        .global         _Z27batch_collision_solve_fusedPjS_S_S_S_S_jS_i
        .type           _Z27batch_collision_solve_fusedPjS_S_S_S_S_jS_i,@function
        .size           _Z27batch_collision_solve_fusedPjS_S_S_S_S_jS_i,(.L_x_130 - _Z27batch_collision_solve_fusedPjS_S_S_S_S_jS_i)
        .other          _Z27batch_collision_solve_fusedPjS_S_S_S_S_jS_i,@"STO_CUDA_ENTRY STV_DEFAULT"
_Z27batch_collision_solve_fusedPjS_S_S_S_S_jS_i:
.text._Z27batch_collision_solve_fusedPjS_S_S_S_S_jS_i:
[----:B------:R-:W-:Y:S01]  /*0000*/  LDC R1, c[0x0][0x37c] ;  /* 0x0000df00ff017b82 */ /* 0x000fe20000000800 */
[----:B------:R-:W0:Y:S07]  /*0010*/  S2R R2, SR_TID.X ;  /* 0x0000000000027919 */ /* 0x000e2e0000002100 */
[----:B------:R-:W0:Y:S01]  /*0020*/  S2UR UR8, SR_CTAID.X ;  /* 0x00000000000879c3 */ /* 0x000e220000002500 */
[----:B------:R-:W1:Y:S07]  /*0030*/  LDCU UR4, c[0x0][0x3c0] ;  /* 0x00007800ff0477ac */ /* 0x000e6e0008000800 */
[----:B------:R-:W0:Y:S02]  /*0040*/  LDC R3, c[0x0][0x360] ;  /* 0x0000d800ff037b82 */ /* 0x000e240000000800 */
[----:B0-----:R-:W-:-:S05]  /*0050*/  IMAD R3, R3, UR8, R2 ;  /* 0x0000000803037c24 */ /* 0x001fca000f8e0202 */
[----:B-1----:R-:W-:-:S13]  /*0060*/  ISETP.GE.AND P0, PT, R3, UR4, PT ;  /* 0x0000000403007c0c */ /* 0x002fda000bf06270 */
[----:B------:R-:W-:Y:S05]  /*0070*/  @P0 EXIT ;  /* 0x000000000000094d */ /* 0x000fea0003800000 */
[----:B------:R-:W0:Y:S01]  /*0080*/  S2UR UR7, SR_CgaCtaId ;  /* 0x00000000000779c3 */ /* 0x000e220000008800 */
[C---:B------:R-:W-:Y:S01]  /*0090*/  LOP3.LUT P0, R0, R2.reuse, 0x7, RZ, 0xc0, !PT ;  /* 0x0000000702007812 */ /* 0x040fe2000780c0ff */
[----:B------:R-:W-:Y:S01]  /*00a0*/  UMOV UR5, 0x400 ;  /* 0x0000040000057882 */ /* 0x000fe20000000000 */
[----:B------:R-:W-:Y:S01]  /*00b0*/  IMAD.SHL.U32 R4, R2, 0x4, RZ ;  /* 0x0000000402047824 */ /* 0x000fe200078e00ff */
[----:B------:R-:W1:Y:S01]  /*00c0*/  LDCU.64 UR10, c[0x0][0x358] ;  /* 0x00006b00ff0a77ac */ /* 0x000e620008000a00 */
[----:B------:R-:W-:Y:S01]  /*00d0*/  BSSY B0, `(.L_x_0) ;  /* 0x000000d000007945 */ /* 0x000fe20003800000 */
[----:B------:R-:W-:Y:S01]  /*00e0*/  IMAD.SHL.U32 R5, R3, 0x8, RZ ;  /* 0x0000000803057824 */ /* 0x000fe200078e00ff */
[----:B------:R-:W-:Y:S02]  /*00f0*/  CS2R R6, SRZ ;  /* 0x0000000000067805 */ /* 0x000fe4000001ff00 */
[----:B------:R-:W-:Y:S01]  /*0100*/  LOP3.LUT R3, R4, 0x1c, RZ, 0xc0, !PT ;  /* 0x0000001c04037812 */ /* 0x000fe200078ec0ff */
[----:B0-----:R-:W-:-:S04]  /*0110*/  ULEA UR6, UR7, UR5, 0x18 ;  /* 0x0000000507067291 */ /* 0x001fc8000f8ec0ff */
[----:B-1----:R-:W-:Y:S08]  /*0120*/  @!P0 BRA `(.L_x_1) ;  /* 0x00000000001c8947 */ /* 0x002ff00003800000 */
[----:B------:R-:W0:Y:S01]  /*0130*/  LDS R6, [R3+UR6+-0x4] ;  /* 0xfffffc0603067984 */ /* 0x000e220008000800 */
[----:B------:R-:W-:Y:S01]  /*0140*/  UMOV UR4, 0xffffffff ;  /* 0xffffffff00047882 */ /* 0x000fe20000000000 */
[----:B------:R-:W-:Y:S02]  /*0150*/  IADD3 R4, PT, PT, R0, -0x1, RZ ;  /* 0xffffffff00047810 */ /* 0x000fe40007ffe0ff */
[----:B0-----:R-:W-:Y:S01]  /*0160*/  SHF.R.U32.HI R7, RZ, 0x1f, R6 ;  /* 0x0000001fff077819 */ /* 0x001fe20000011606 */
[----:B------:R-:W-:Y:S06]  /*0170*/  BRA.DIV UR4, `(.L_x_2) ;  /* 0x0000001a04807947 */ /* 0x000fec000b800000 */
[----:B------:R0:W1:Y:S02]  /*0180*/  SHFL.IDX PT, R6, R7, R4, 0x1f ;  /* 0x00001f0407067589 */ /* 0x00006400000e0000 */
.L_x_23:
[----:B0-----:R-:W-:-:S07]  /*0190*/  IMAD.MOV.U32 R7, RZ, RZ, RZ ;  /* 0x000000ffff077224 */ /* 0x001fce00078e00ff */
.L_x_1:
[----:B------:R-:W-:Y:S05]  /*01a0*/  BSYNC B0 ;  /* 0x0000000000007941 */ /* 0x000fea0003800000 */
.L_x_0:
[----:B------:R-:W0:Y:S01]  /*01b0*/  LDCU.128 UR12, c[0x0][0x380] ;  /* 0x00007000ff0c77ac */ /* 0x000e220008000c00 */
[----:B------:R-:W-:-:S04]  /*01c0*/  IADD3 R4, P0, PT, R5, R0, RZ ;  /* 0x0000000005047210 */ /* 0x000fc80007f1e0ff */
[----:B------:R-:W-:Y:S01]  /*01d0*/  LEA.HI.X.SX32 R9, R5, RZ, 0x1, P0 ;  /* 0x000000ff05097211 */ /* 0x000fe200000f0eff */
[----:B------:R-:W-:-:S03]  /*01e0*/  IMAD.SHL.U32 R5, R4, 0x4, RZ ;  /* 0x0000000404057824 */ /* 0x000fc600078e00ff */
[----:B------:R-:W-:Y:S02]  /*01f0*/  SHF.L.U64.HI R4, R4, 0x2, R9 ;  /* 0x0000000204047819 */ /* 0x000fe40000010209 */
[C---:B0-----:R-:W-:Y:S02]  /*0200*/  IADD3 R8, P0, PT, R5.reuse, UR12, RZ ;  /* 0x0000000c05087c10 */ /* 0x041fe4000ff1e0ff */
[----:B------:R-:W-:Y:S02]  /*0210*/  IADD3 R10, P1, PT, R5, UR14, RZ ;  /* 0x0000000e050a7c10 */ /* 0x000fe4000ff3e0ff */
[C---:B------:R-:W-:Y:S02]  /*0220*/  IADD3.X R9, PT, PT, R4.reuse, UR13, RZ, P0, !PT ;  /* 0x0000000d04097c10 */ /* 0x040fe400087fe4ff */
[----:B------:R-:W-:-:S04]  /*0230*/  IADD3.X R11, PT, PT, R4, UR15, RZ, P1, !PT ;  /* 0x0000000f040b7c10 */ /* 0x000fc80008ffe4ff */
[----:B------:R-:W1:Y:S04]  /*0240*/  LDG.E R9, desc[UR10][R8.64] ;  /* 0x0000000a08097981 */ /* 0x000e68000c1e1900 */
[----:B------:R-:W1:Y:S01]  /*0250*/  LDG.E R10, desc[UR10][R10.64] ;  /* 0x0000000a0a0a7981 */ /* 0x000e62000c1e1900 */
[----:B------:R-:W-:Y:S02]  /*0260*/  ISETP.NE.AND P0, PT, R0, 0x7, PT ;  /* 0x000000070000780c */ /* 0x000fe40003f05270 */
[----:B-1----:R-:W-:-:S04]  /*0270*/  IADD3 R6, P1, P2, R9, -R6, -R10 ;  /* 0x8000000609067210 */ /* 0x002fc80007a3e80a */
[----:B------:R-:W-:Y:S01]  /*0280*/  IADD3.X R7, PT, PT, RZ, -0x1, ~R7, P1, P2 ;  /* 0xffffffffff077810 */ /* 0x000fe20000fe4c07 */
[----:B------:R0:W-:Y:S06]  /*0290*/  STS [R3+UR6], R6 ;  /* 0x0000000603007988 */ /* 0x0001ec0008000806 */
[----:B------:R-:W-:Y:S05]  /*02a0*/  @!P0 BRA `(.L_x_3) ;  /* 0x0000000000108947 */ /* 0x000fea0003800000 */
[----:B------:R-:W-:Y:S01]  /*02b0*/  UMOV UR4, 0xffffffff ;  /* 0xffffffff00047882 */ /* 0x000fe20000000000 */
[----:B------:R-:W-:Y:S02]  /*02c0*/  SHF.R.U32.HI R7, RZ, 0x1f, R7 ;  /* 0x0000001fff077819 */ /* 0x000fe40000011607 */
[----:B0-----:R-:W-:Y:S01]  /*02d0*/  IADD3 R6, PT, PT, R0, 0x1, RZ ;  /* 0x0000000100067810 */ /* 0x001fe20007ffe0ff */
[----:B------:R-:W-:Y:S06]  /*02e0*/  BRA.DIV UR4, `(.L_x_4) ;  /* 0x0000001a04487947 */ /* 0x000fec000b800000 */
.L_x_3:
[----:B------:R-:W-:Y:S01]  /*02f0*/  ISETP.NE.AND P1, PT, R0, RZ, PT ;  /* 0x000000ff0000720c */ /* 0x000fe20003f25270 */
[----:B------:R-:W-:Y:S05]  /*0300*/  WARPSYNC.ALL ;  /* 0x0000000000007948 */ /* 0x000fea0003800000 */
[----:B------:R-:W-:Y:S01]  /*0310*/  UIADD3 UR4, UPT, UPT, UR5, 0x20, URZ ;  /* 0x0000002005047890 */ /* 0x000fe2000fffe0ff */
[----:B------:R-:W-:Y:S01]  /*0320*/  BAR.SYNC.DEFER_BLOCKING 0x0 ;  /* 0x0000000000007b1d */ /* 0x000fe20000010000 */
[----:B------:R-:W-:Y:S02]  /*0330*/  CS2R R8, SRZ ;  /* 0x0000000000087805 */ /* 0x000fe4000001ff00 */
[----:B------:R-:W-:-:S03]  /*0340*/  ULEA UR4, UR7, UR4, 0x18 ;  /* 0x0000000407047291 */ /* 0x000fc6000f8ec0ff */
[----:B------:R-:W-:Y:S03]  /*0350*/  BSSY B0, `(.L_x_5) ;  /* 0x000000a000007945 */ /* 0x000fe60003800000 */
[----:B0-----:R-:W-:Y:S01]  /*0360*/  LEA R6, R0, UR4, 0x2 ;  /* 0x0000000400067c11 */ /* 0x001fe2000f8e10ff */
[----:B------:R-:W-:Y:S06]  /*0370*/  @!P1 BRA `(.L_x_6) ;  /* 0x00000000001c9947 */ /* 0x000fec0003800000 */
[----:B------:R-:W0:Y:S01]  /*0380*/  LDS R7, [R6+-0x4] ;  /* 0xfffffc0006077984 */ /* 0x000e220000000800 */
[----:B------:R-:W-:Y:S01]  /*0390*/  UMOV UR4, 0xffffffff ;  /* 0xffffffff00047882 */ /* 0x000fe20000000000 */
[----:B------:R-:W-:Y:S01]  /*03a0*/  VIADD R8, R0, 0xffffffff ;  /* 0xffffffff00087836 */ /* 0x000fe20000000000 */
[----:B0-----:R-:W-:Y:S01]  /*03b0*/  SHF.R.U32.HI R7, RZ, 0x1f, R7 ;  /* 0x0000001fff077819 */ /* 0x001fe20000011607 */
[----:B------:R-:W-:Y:S06]  /*03c0*/  BRA.DIV UR4, `(.L_x_7) ;  /* 0x0000001a04387947 */ /* 0x000fec000b800000 */
[----:B------:R0:W1:Y:S02]  /*03d0*/  SHFL.IDX PT, R8, R7, R8, 0x1f ;  /* 0x00001f0807087589 */ /* 0x00006400000e0000 */
.L_x_27:
[----:B------:R-:W-:-:S07]  /*03e0*/  IMAD.MOV.U32 R9, RZ, RZ, RZ ;  /* 0x000000ffff097224 */ /* 0x000fce00078e00ff */
.L_x_6:
[----:B------:R-:W-:Y:S05]  /*03f0*/  BSYNC B0 ;  /* 0x0000000000007941 */ /* 0x000fea0003800000 */
.L_x_5:
[----:B------:R-:W2:Y:S02]  /*0400*/  LDCU.128 UR12, c[0x0][0x390] ;  /* 0x00007200ff0c77ac */ /* 0x000ea40008000c00 */
[C---:B--2---:R-:W-:Y:S02]  /*0410*/  IADD3 R10, P2, PT, R5.reuse, UR12, RZ ;  /* 0x0000000c050a7c10 */ /* 0x044fe4000ff5e0ff */
[----:B------:R-:W-:Y:S02]  /*0420*/  IADD3 R12, P3, PT, R5, UR14, RZ ;  /* 0x0000000e050c7c10 */ /* 0x000fe4000ff7e0ff */
[C---:B------:R-:W-:Y:S02]  /*0430*/  IADD3.X R11, PT, PT, R4.reuse, UR13, RZ, P2, !PT ;  /* 0x0000000d040b7c10 */ /* 0x040fe400097fe4ff */
[----:B------:R-:W-:-:S04]  /*0440*/  IADD3.X R13, PT, PT, R4, UR15, RZ, P3, !PT ;  /* 0x0000000f040d7c10 */ /* 0x000fc80009ffe4ff */
[----:B------:R-:W1:Y:S04]  /*0450*/  LDG.E R11, desc[UR10][R10.64] ;  /* 0x0000000a0a0b7981 */ /* 0x000e68000c1e1900 */
[----:B------:R-:W1:Y:S02]  /*0460*/  LDG.E R12, desc[UR10][R12.64] ;  /* 0x0000000a0c0c7981 */ /* 0x000e64000c1e1900 */
[----:B-1----:R-:W-:-:S04]  /*0470*/  IADD3 R15, P2, P3, R11, -R8, -R12 ;  /* 0x800000080b0f7210 */ /* 0x002fc80007b5e80c */
[----:B0-----:R-:W-:Y:S01]  /*0480*/  IADD3.X R7, PT, PT, RZ, -0x1, ~R9, P2, P3 ;  /* 0xffffffffff077810 */ /* 0x001fe200017e6c09 */
[----:B------:R-:W-:Y:S08]  /*0490*/  @!P0 BRA `(.L_x_8) ;  /* 0x0000000000108947 */ /* 0x000ff00003800000 */
[----:B------:R-:W-:Y:S01]  /*04a0*/  UMOV UR4, 0xffffffff ;  /* 0xffffffff00047882 */ /* 0x000fe20000000000 */
[----:B------:R-:W-:Y:S02]  /*04b0*/  SHF.R.U32.HI R7, RZ, 0x1f, R7 ;  /* 0x0000001fff077819 */ /* 0x000fe40000011607 */
[----:B------:R-:W-:Y:S01]  /*04c0*/  IADD3 R8, PT, PT, R0, 0x1, RZ ;  /* 0x0000000100087810 */ /* 0x000fe20007ffe0ff */
[----:B------:R-:W-:Y:S06]  /*04d0*/  BRA.DIV UR4, `(.L_x_9) ;  /* 0x0000001a04147947 */ /* 0x000fec000b800000 */
.L_x_8:
[----:B------:R-:W-:Y:S05]  /*04e0*/  WARPSYNC.ALL ;  /* 0x0000000000007948 */ /* 0x000fea0003800000 */
[----:B------:R-:W0:Y:S01]  /*04f0*/  LDCU.64 UR12, c[0x0][0x3a0] ;  /* 0x00007400ff0c77ac */ /* 0x000e220008000a00 */
[----:B------:R-:W-:Y:S01]  /*0500*/  STS [R6], R15 ;  /* 0x0000000f06007388 */ /* 0x000fe20000000800 */
[----:B------:R-:W-:-:S04]  /*0510*/  UIADD3 UR4, UPT, UPT, UR5, 0x40, URZ ;  /* 0x0000004005047890 */ /* 0x000fc8000fffe0ff */
[----:B------:R-:W-:Y:S01]  /*0520*/  ULEA UR4, UR7, UR4, 0x18 ;  /* 0x0000000407047291 */ /* 0x000fe2000f8ec0ff */
[----:B------:R-:W-:Y:S01]  /*0530*/  BAR.SYNC.DEFER_BLOCKING 0x0 ;  /* 0x0000000000007b1d */ /* 0x000fe20000010000 */
[----:B0-----:R-:W-:-:S04]  /*0540*/  IADD3 R12, P2, PT, R5, UR12, RZ ;  /* 0x0000000c050c7c10 */ /* 0x001fc8000ff5e0ff */
[----:B------:R-:W-:Y:S02]  /*0550*/  IADD3.X R13, PT, PT, R4, UR13, RZ, P2, !PT ;  /* 0x0000000d040d7c10 */ /* 0x000fe400097fe4ff */
[----:B------:R-:W-:-:S05]  /*0560*/  LEA R4, R0, UR4, 0x2 ;  /* 0x0000000400047c11 */ /* 0x000fca000f8e10ff */
[----:B------:R-:W-:Y:S01]  /*0570*/  STS [R4], RZ ;  /* 0x000000ff04007388 */ /* 0x000fe20000000800 */
[----:B------:R-:W-:Y:S06]  /*0580*/  BAR.SYNC.DEFER_BLOCKING 0x0 ;  /* 0x0000000000007b1d */ /* 0x000fec0000010000 */
[----:B------:R-:W2:Y:S01]  /*0590*/  LDG.E R5, desc[UR10][R12.64] ;  /* 0x0000000a0c057981 */ /* 0x000ea2000c1e1900 */
[----:B------:R-:W-:Y:S01]  /*05a0*/  UIADD3 UR4, UPT, UPT, UR5, 0x80, URZ ;  /* 0x0000008005047890 */ /* 0x000fe2000fffe0ff */
[----:B------:R-:W-:Y:S02]  /*05b0*/  BSSY B0, `(.L_x_10) ;  /* 0x000002f000007945 */ /* 0x000fe40003800000 */
[----:B------:R-:W2:Y:S01]  /*05c0*/  LDS R8, [UR6+0x20] ;  /* 0x00002006ff087984 */ /* 0x000ea20008000800 */
[----:B------:R-:W-:Y:S01]  /*05d0*/  ULEA UR4, UR7, UR4, 0x18 ;  /* 0x0000000407047291 */ /* 0x000fe2000f8ec0ff */
[----:B--2---:R-:W-:-:S05]  /*05e0*/  IMAD.WIDE.U32 R8, R5, R8, RZ ;  /* 0x0000000805087225 */ /* 0x004fca00078e00ff */
[----:B------:R-:W-:Y:S04]  /*05f0*/  ATOMS.ADD RZ, [R4], R8 ;  /* 0x0000000804ff738c */ /* 0x000fe80000000000 */
[----:B------:R-:W-:Y:S04]  /*0600*/  ATOMS.ADD RZ, [R4+0x4], R9 ;  /* 0x0000040904ff738c */ /* 0x000fe80000000000 */
[----:B------:R-:W0:Y:S02]  /*0610*/  LDS R10, [UR6+0x24] ;  /* 0x00002406ff0a7984 */ /* 0x000e240008000800 */
[----:B0-----:R-:W-:-:S05]  /*0620*/  IMAD.WIDE.U32 R10, R5, R10, RZ ;  /* 0x0000000a050a7225 */ /* 0x001fca00078e00ff */
[----:B------:R-:W-:Y:S04]  /*0630*/  ATOMS.ADD RZ, [R4+0x4], R10 ;  /* 0x0000040a04ff738c */ /* 0x000fe80000000000 */
        /* <DEDUP_REMOVED lines=12> */
[----:B------:R0:W-:Y:S04]  /*0700*/  ATOMS.ADD RZ, [R4+0x14], R9 ;  /* 0x0000140904ff738c */ /* 0x0001e80000000000 */
[----:B------:R-:W1:Y:S01]  /*0710*/  LDS R10, [UR6+0x34] ;  /* 0x00003406ff0a7984 */ /* 0x000e620008000800 */
[----:B0-----:R-:W-:Y:S01]  /*0720*/  CS2R R8, SRZ ;  /* 0x0000000000087805 */ /* 0x001fe2000001ff00 */
[----:B-1----:R-:W-:-:S05]  /*0730*/  IMAD.WIDE.U32 R10, R5, R10, RZ ;  /* 0x0000000a050a7225 */ /* 0x002fca00078e00ff */
[----:B------:R0:W-:Y:S04]  /*0740*/  ATOMS.ADD RZ, [R4+0x14], R10 ;  /* 0x0000140a04ff738c */ /* 0x0001e80000000000 */
[----:B------:R-:W-:Y:S04]  /*0750*/  ATOMS.ADD RZ, [R4+0x18], R11 ;  /* 0x0000180b04ff738c */ /* 0x000fe80000000000 */
[----:B------:R-:W1:Y:S01]  /*0760*/  LDS R6, [UR6+0x38] ;  /* 0x00003806ff067984 */ /* 0x000e620008000800 */
[----:B0-----:R-:W-:Y:S02]  /*0770*/  VIADD R10, R0, 0x1 ;  /* 0x00000001000a7836 */ /* 0x001fe40000000000 */
[----:B-1----:R-:W-:-:S05]  /*0780*/  IMAD.WIDE.U32 R6, R5, R6, RZ ;  /* 0x0000000605067225 */ /* 0x002fca00078e00ff */
[----:B------:R-:W-:Y:S04]  /*0790*/  ATOMS.ADD RZ, [R4+0x18], R6 ;  /* 0x0000180604ff738c */ /* 0x000fe80000000000 */
[----:B------:R-:W-:Y:S04]  /*07a0*/  ATOMS.ADD RZ, [R4+0x1c], R7 ;  /* 0x00001c0704ff738c */ /* 0x000fe80000000000 */
[----:B------:R-:W0:Y:S02]  /*07b0*/  LDS R12, [UR6+0x3c] ;  /* 0x00003c06ff0c7984 */ /* 0x000e240008000800 */
[----:B0-----:R-:W-:Y:S01]  /*07c0*/  IMAD.WIDE.U32 R12, R5, R12, RZ ;  /* 0x0000000c050c7225 */ /* 0x001fe200078e00ff */
[----:B------:R-:W-:-:S04]  /*07d0*/  LEA R5, R0, UR4, 0x2 ;  /* 0x0000000400057c11 */ /* 0x000fc8000f8e10ff */
[----:B------:R0:W-:Y:S04]  /*07e0*/  ATOMS.ADD RZ, [R4+0x1c], R12 ;  /* 0x00001c0c04ff738c */ /* 0x0001e80000000000 */
[----:B------:R0:W-:Y:S01]  /*07f0*/  ATOMS.ADD RZ, [R4+0x20], R13 ;  /* 0x0000200d04ff738c */ /* 0x0001e20000000000 */
[----:B------:R-:W-:Y:S08]  /*0800*/  BAR.SYNC.DEFER_BLOCKING 0x0 ;  /* 0x0000000000007b1d */ /* 0x000ff00000010000 */
[----:B------:R-:W-:Y:S06]  /*0810*/  BAR.SYNC.DEFER_BLOCKING 0x0 ;  /* 0x0000000000007b1d */ /* 0x000fec0000010000 */
[----:B0-----:R-:W-:Y:S05]  /*0820*/  @!P1 BRA `(.L_x_11) ;  /* 0x00000000001c9947 */ /* 0x001fea0003800000 */
[----:B------:R-:W0:Y:S01]  /*0830*/  LDS R6, [R5+-0x4] ;  /* 0xfffffc0005067984 */ /* 0x000e220000000800 */
[----:B------:R-:W-:Y:S01]  /*0840*/  UMOV UR4, 0xffffffff ;  /* 0xffffffff00047882 */ /* 0x000fe20000000000 */
[----:B------:R-:W-:Y:S01]  /*0850*/  VIADD R7, R0, 0xffffffff ;  /* 0xffffffff00077836 */ /* 0x000fe20000000000 */
[----:B0-----:R-:W-:Y:S01]  /*0860*/  SHF.R.U32.HI R6, RZ, 0x1f, R6 ;  /* 0x0000001fff067819 */ /* 0x001fe20000011606 */
[----:B------:R-:W-:Y:S06]  /*0870*/  BRA.DIV UR4, `(.L_x_12) ;  /* 0x0000001604547947 */ /* 0x000fec000b800000 */
[----:B------:R0:W1:Y:S02]  /*0880*/  SHFL.IDX PT, R8, R6, R7, 0x1f ;  /* 0x00001f0706087589 */ /* 0x00006400000e0000 */
.L_x_31:
[----:B------:R-:W-:-:S07]  /*0890*/  HFMA2 R9, -RZ, RZ, 0, 0 ;  /* 0x00000000ff097431 */ /* 0x000fce00000001ff */
.L_x_11:
[----:B------:R-:W-:Y:S05]  /*08a0*/  BSYNC B0 ;  /* 0x0000000000007941 */ /* 0x000fea0003800000 */
.L_x_10:
[----:B------:R-:W-:Y:S01]  /*08b0*/  LDS R3, [R3+UR6] ;  /* 0x0000000603037984 */ /* 0x000fe20008000800 */
[----:B------:R-:W2:Y:S03]  /*08c0*/  LDC.64 R20, c[0x0][0x3a8] ;  /* 0x0000ea00ff147b82 */ /* 0x000ea60000000a00 */
[----:B------:R-:W1:Y:S02]  /*08d0*/  LDS R4, [R4] ;  /* 0x0000000004047984 */ /* 0x000e640000000800 */
[----:B-1----:R-:W-:-:S04]  /*08e0*/  IADD3 R0, P2, P3, R4, R8, R3 ;  /* 0x0000000804007210 */ /* 0x002fc80007b5e003 */
[----:B------:R-:W-:Y:S01]  /*08f0*/  IADD3.X R8, PT, PT, RZ, R9, RZ, P2, P3 ;  /* 0x00000009ff087210 */ /* 0x000fe200017e64ff */
[----:B------:R1:W-:Y:S01]  /*0900*/  STS [R5], R0 ;  /* 0x0000000005007388 */ /* 0x0003e20000000800 */
[----:B--2---:R-:W-:Y:S07]  /*0910*/  @!P0 BRA `(.L_x_13) ;  /* 0x0000000000088947 */ /* 0x004fee0003800000 */
[----:B------:R-:W-:-:S03]  /*0920*/  UMOV UR4, 0xffffffff ;  /* 0xffffffff00047882 */ /* 0x000fc60000000000 */
[----:B------:R-:W-:Y:S05]  /*0930*/  BRA.DIV UR4, `(.L_x_14) ;  /* 0x0000001604447947 */ /* 0x000fea000b800000 */
.L_x_13:
[----:B------:R-:W-:Y:S05]  /*0940*/  WARPSYNC.ALL ;  /* 0x0000000000007948 */ /* 0x000fea0003800000 */
[----:B------:R-:W-:Y:S06]  /*0950*/  BAR.SYNC.DEFER_BLOCKING 0x0 ;  /* 0x0000000000007b1d */ /* 0x000fec0000010000 */
[----:B------:R-:W2:Y:S01]  /*0960*/  LDCU UR4, c[0x0][0x3b0] ;  /* 0x00007600ff0477ac */ /* 0x000ea20008000800 */
[----:B------:R-:W3:Y:S04]  /*0970*/  LDG.E R17, desc[UR10][R20.64] ;  /* 0x0000000a14117981 */ /* 0x000ee8000c1e1900 */
[----:B------:R-:W4:Y:S04]  /*0980*/  LDG.E R3, desc[UR10][R20.64+0x4] ;  /* 0x0000040a14037981 */ /* 0x000f28000c1e1900 */
[----:B------:R-:W5:Y:S04]  /*0990*/  LDG.E R4, desc[UR10][R20.64+0x8] ;  /* 0x0000080a14047981 */ /* 0x000f68000c1e1900 */
[----:B------:R-:W5:Y:S04]  /*09a0*/  LDG.E R16, desc[UR10][R20.64+0xc] ;  /* 0x00000c0a14107981 */ /* 0x000f68000c1e1900 */
[----:B0-----:R-:W5:Y:S04]  /*09b0*/  LDG.E R7, desc[UR10][R20.64+0x10] ;  /* 0x0000100a14077981 */ /* 0x001f68000c1e1900 */
[----:B-1----:R-:W5:Y:S04]  /*09c0*/  LDG.E R0, desc[UR10][R20.64+0x14] ;  /* 0x0000140a14007981 */ /* 0x002f68000c1e1900 */
[----:B------:R-:W5:Y:S04]  /*09d0*/  LDG.E R6, desc[UR10][R20.64+0x18] ;  /* 0x0000180a14067981 */ /* 0x000f68000c1e1900 */
[----:B------:R0:W5:Y:S01]  /*09e0*/  LDG.E R5, desc[UR10][R20.64+0x1c] ;  /* 0x00001c0a14057981 */ /* 0x000162000c1e1900 */
[----:B------:R-:W-:-:S03]  /*09f0*/  IMAD.MOV.U32 R9, RZ, RZ, RZ ;  /* 0x000000ffff097224 */ /* 0x000fc600078e00ff */
[----:B------:R-:W2:Y:S02]  /*0a00*/  LDS.128 R12, [UR6+0x80] ;  /* 0x00008006ff0c7984 */ /* 0x000ea40008000c00 */
[----:B--2---:R-:W-:Y:S02]  /*0a10*/  IMAD R22, R12, UR4, RZ ;  /* 0x000000040c167c24 */ /* 0x004fe4000f8e02ff */
[----:B------:R-:W-:-:S04]  /*0a20*/  IMAD.MOV.U32 R8, RZ, RZ, R12 ;  /* 0x000000ffff087224 */ /* 0x000fc800078e000c */
[----:B---3--:R-:W-:-:S05]  /*0a30*/  IMAD.HI.U32 R8, R22, R17, R8 ;  /* 0x0000001116087227 */ /* 0x008fca00078e0008 */
[----:B------:R-:W-:Y:S02]  /*0a40*/  IADD3 R12, P2, PT, R8, R13, RZ ;  /* 0x0000000d080c7210 */ /* 0x000fe40007f5e0ff */
[----:B------:R-:W1:Y:S02]  /*0a50*/  LDS.128 R8, [UR6+0x90] ;  /* 0x00009006ff087984 */ /* 0x000e640008000c00 */
[----:B------:R-:W-:-:S03]  /*0a60*/  IADD3.X R13, PT, PT, RZ, RZ, RZ, P2, !PT ;  /* 0x000000ffff0d7210 */ /* 0x000fc600017fe4ff */
[----:B----4-:R-:W-:-:S04]  /*0a70*/  IMAD.WIDE.U32 R12, R22, R3, R12 ;  /* 0x00000003160c7225 */ /* 0x010fc800078e000c */
[----:B------:R-:W-:Y:S01]  /*0a80*/  IMAD R23, R12, UR4, RZ ;  /* 0x000000040c177c24 */ /* 0x000fe2000f8e02ff */
[----:B------:R-:W-:Y:S01]  /*0a90*/  IADD3 R18, P2, PT, R13, R14, RZ ;  /* 0x0000000e0d127210 */ /* 0x000fe20007f5e0ff */
[----:B------:R-:W-:-:S04]  /*0aa0*/  IMAD.MOV.U32 R13, RZ, RZ, RZ ;  /* 0x000000ffff0d7224 */ /* 0x000fc800078e00ff */
[----:B------:R-:W-:Y:S02]  /*0ab0*/  IMAD.X R19, RZ, RZ, RZ, P2 ;  /* 0x000000ffff137224 */ /* 0x000fe400010e06ff */
[----:B------:R-:W-:-:S04]  /*0ac0*/  IMAD.HI.U32 R13, R17, R23, R12 ;  /* 0x00000017110d7227 */ /* 0x000fc800078e000c */
[----:B-----5:R-:W-:-:S05]  /*0ad0*/  IMAD.WIDE.U32 R18, R22, R4, R18 ;  /* 0x0000000416127225 */ /* 0x020fca00078e0012 */
[----:B------:R-:W-:Y:S02]  /*0ae0*/  IADD3 R14, P2, PT, R19, R15, RZ ;  /* 0x0000000f130e7210 */ /* 0x000fe40007f5e0ff */
[----:B------:R-:W-:Y:S02]  /*0af0*/  IADD3 R12, P3, PT, R18, R13, RZ ;  /* 0x0000000d120c7210 */ /* 0x000fe40007f7e0ff */
[----:B------:R-:W-:-:S03]  /*0b00*/  IADD3.X R15, PT, PT, RZ, RZ, RZ, P2, !PT ;  /* 0x000000ffff0f7210 */ /* 0x000fc600017fe4ff */
[----:B------:R-:W-:Y:S02]  /*0b10*/  IMAD.X R13, RZ, RZ, RZ, P3 ;  /* 0x000000ffff0d7224 */ /* 0x000fe400018e06ff */
[----:B------:R-:W-:-:S04]  /*0b20*/  IMAD.WIDE.U32 R14, R22, R16, R14 ;  /* 0x00000010160e7225 */ /* 0x000fc800078e000e */
[----:B------:R-:W-:Y:S01]  /*0b30*/  IMAD.WIDE.U32 R12, R3, R23, R12 ;  /* 0x00000017030c7225 */ /* 0x000fe200078e000c */
[----:B-1----:R-:W-:-:S03]  /*0b40*/  IADD3 R18, P2, PT, R8, R15, RZ ;  /* 0x0000000f08127210 */ /* 0x002fc60007f5e0ff */
[----:B------:R-:W-:Y:S01]  /*0b50*/  IMAD R24, R12, UR4, RZ ;  /* 0x000000040c187c24 */ /* 0x000fe2000f8e02ff */
[----:B------:R-:W-:Y:S01]  /*0b60*/  IADD3 R14, P3, PT, R14, R13, RZ ;  /* 0x0000000d0e0e7210 */ /* 0x000fe20007f7e0ff */
[----:B------:R-:W-:Y:S01]  /*0b70*/  IMAD.MOV.U32 R13, RZ, RZ, RZ ;  /* 0x000000ffff0d7224 */ /* 0x000fe200078e00ff */
[----:B------:R-:W-:-:S03]  /*0b80*/  IADD3.X R19, PT, PT, RZ, RZ, RZ, P2, !PT ;  /* 0x000000ffff137210 */ /* 0x000fc600017fe4ff */
[----:B------:R-:W-:Y:S02]  /*0b90*/  IMAD.X R15, RZ, RZ, RZ, P3 ;  /* 0x000000ffff0f7224 */ /* 0x000fe400018e06ff */
[----:B------:R-:W-:-:S04]  /*0ba0*/  IMAD.HI.U32 R13, R17, R24, R12 ;  /* 0x00000018110d7227 */ /* 0x000fc800078e000c */
[----:B------:R-:W-:-:S04]  /*0bb0*/  IMAD.WIDE.U32 R14, R4, R23, R14 ;  /* 0x00000017040e7225 */ /* 0x000fc800078e000e */
[----:B------:R-:W-:Y:S01]  /*0bc0*/  IMAD.WIDE.U32 R18, R22, R7, R18 ;  /* 0x0000000716127225 */ /* 0x000fe200078e0012 */
[----:B------:R-:W-:Y:S02]  /*0bd0*/  IADD3 R12, P4, PT, R14, R13, RZ ;  /* 0x0000000d0e0c7210 */ /* 0x000fe40007f9e0ff */
[----:B------:R-:W-:-:S03]  /*0be0*/  IADD3 R8, P3, PT, R18, R15, RZ ;  /* 0x0000000f12087210 */ /* 0x000fc60007f7e0ff */
[----:B------:R-:W-:Y:S01]  /*0bf0*/  IMAD.X R13, RZ, RZ, RZ, P4 ;  /* 0x000000ffff0d7224 */ /* 0x000fe200020e06ff */
[----:B------:R-:W-:Y:S01]  /*0c00*/  IADD3 R14, P2, PT, R19, R9, RZ ;  /* 0x00000009130e7210 */ /* 0x000fe20007f5e0ff */
[----:B------:R-:W-:-:S03]  /*0c10*/  IMAD.X R9, RZ, RZ, RZ, P3 ;  /* 0x000000ffff097224 */ /* 0x000fc600018e06ff */
[----:B------:R-:W-:Y:S01]  /*0c20*/  IADD3.X R15, PT, PT, RZ, RZ, RZ, P2, !PT ;  /* 0x000000ffff0f7210 */ /* 0x000fe200017fe4ff */
[----:B------:R-:W-:-:S04]  /*0c30*/  IMAD.WIDE.U32 R12, R3, R24, R12 ;  /* 0x00000018030c7225 */ /* 0x000fc800078e000c */
[----:B------:R-:W-:-:S04]  /*0c40*/  IMAD.WIDE.U32 R8, R16, R23, R8 ;  /* 0x0000001710087225 */ /* 0x000fc800078e0008 */
[----:B------:R-:W-:Y:S01]  /*0c50*/  IMAD.WIDE.U32 R14, R22, R0, R14 ;  /* 0x00000000160e7225 */ /* 0x000fe200078e000e */
[----:B------:R-:W-:-:S03]  /*0c60*/  IADD3 R8, P4, PT, R8, R13, RZ ;  /* 0x0000000d08087210 */ /* 0x000fc60007f9e0ff */
[----:B------:R-:W-:Y:S01]  /*0c70*/  IMAD.MOV.U32 R13, RZ, RZ, RZ ;  /* 0x000000ffff0d7224 */ /* 0x000fe200078e00ff */
[----:B------:R-:W-:Y:S01]  /*0c80*/  IADD3 R18, P2, PT, R15, R10, RZ ;  /* 0x0000000a0f127210 */ /* 0x000fe20007f5e0ff */
[----:B------:R-:W-:Y:S01]  /*0c90*/  IMAD R10, R12, UR4, RZ ;  /* 0x000000040c0a7c24 */ /* 0x000fe2000f8e02ff */
[----:B0-----:R-:W-:Y:S01]  /*0ca0*/  IADD3 R20, P3, PT, R14, R9, RZ ;  /* 0x000000090e147210 */ /* 0x001fe20007f7e0ff */
[----:B------:R-:W-:Y:S01]  /*0cb0*/  IMAD.X R9, RZ, RZ, RZ, P4 ;  /* 0x000000ffff097224 */ /* 0x000fe200020e06ff */
[----:B------:R-:W-:Y:S01]  /*0cc0*/  IADD3.X R19, PT, PT, RZ, RZ, RZ, P2, !PT ;  /* 0x000000ffff137210 */ /* 0x000fe200017fe4ff */
[----:B------:R-:W-:Y:S02]  /*0cd0*/  IMAD.HI.U32 R25, R17, R10, R12 ;  /* 0x0000000a11197227 */ /* 0x000fe400078e000c */
[----:B------:R-:W0:Y:S02]  /*0ce0*/  LDS.128 R12, [UR6+0xa0] ;  /* 0x0000a006ff0c7984 */ /* 0x000e240008000c00 */
[----:B------:R-:W-:-:S02]  /*0cf0*/  IMAD.X R21, RZ, RZ, RZ, P3 ;  /* 0x000000ffff157224 */ /* 0x000fc400018e06ff */
[----:B------:R-:W-:-:S04]  /*0d00*/  IMAD.WIDE.U32 R8, R4, R24, R8 ;  /* 0x0000001804087225 */ /* 0x000fc800078e0008 */
[----:B------:R-:W-:Y:S01]  /*0d10*/  IMAD.WIDE.U32 R20, R7, R23, R20 ;  /* 0x0000001707147225 */ /* 0x000fe200078e0014 */
[----:B------:R-:W-:-:S03]  /*0d20*/  IADD3 R8, P3, PT, R8, R25, RZ ;  /* 0x0000001908087210 */ /* 0x000fc60007f7e0ff */
[----:B------:R-:W-:Y:S01]  /*0d30*/  IMAD.WIDE.U32 R18, R22, R6, R18 ;  /* 0x0000000616127225 */ /* 0x000fe200078e0012 */
[----:B------:R-:W-:Y:S02]  /*0d40*/  IADD3 R20, P4, PT, R20, R9, RZ ;  /* 0x0000000914147210 */ /* 0x000fe40007f9e0ff */
[----:B------:R-:W-:Y:S02]  /*0d50*/  IADD3.X R9, PT, PT, RZ, RZ, RZ, P3, !PT ;  /* 0x000000ffff097210 */ /* 0x000fe40001ffe4ff */
[----:B------:R-:W-:Y:S01]  /*0d60*/  IADD3 R18, P3, PT, R18, R21, RZ ;  /* 0x0000001512127210 */ /* 0x000fe20007f7e0ff */
[----:B------:R-:W-:Y:S01]  /*0d70*/  IMAD.X R21, RZ, RZ, RZ, P4 ;  /* 0x000000ffff157224 */ /* 0x000fe200020e06ff */
[----:B------:R-:W-:Y:S01]  /*0d80*/  IADD3 R26, P2, PT, R19, R11, RZ ;  /* 0x0000000b131a7210 */ /* 0x000fe20007f5e0ff */
[----:B------:R-:W-:-:S04]  /*0d90*/  IMAD.WIDE.U32 R8, R3, R10, R8 ;  /* 0x0000000a03087225 */ /* 0x000fc800078e0008 */
[----:B------:R-:W-:Y:S02]  /*0da0*/  IMAD.X R19, RZ, RZ, RZ, P3 ;  /* 0x000000ffff137224 */ /* 0x000fe400018e06ff */
[----:B------:R-:W-:Y:S02]  /*0db0*/  IMAD.X R27, RZ, RZ, RZ, P2 ;  /* 0x000000ffff1b7224 */ /* 0x000fe400010e06ff */
[----:B------:R-:W-:-:S04]  /*0dc0*/  IMAD.WIDE.U32 R20, R16, R24, R20 ;  /* 0x0000001810147225 */ /* 0x000fc800078e0014 */
[----:B------:R-:W-:-:S04]  /*0dd0*/  IMAD.WIDE.U32 R18, R0, R23, R18 ;  /* 0x0000001700127225 */ /* 0x000fc800078e0012 */
[----:B------:R-:W-:-:S04]  /*0de0*/  IMAD.WIDE.U32 R28, R22, R5, R26 ;  /* 0x00000005161c7225 */ /* 0x000fc800078e001a */
[----:B------:R-:W-:Y:S02]  /*0df0*/  HFMA2 R27, -RZ, RZ, 0, 0 ;  /* 0x00000000ff1b7431 */ /* 0x000fe400000001ff */
[----:B------:R-:W-:Y:S01]  /*0e00*/  IMAD R25, R8, UR4, RZ ;  /* 0x0000000408197c24 */ /* 0x000fe2000f8e02ff */
[----:B0-----:R-:W-:Y:S01]  /*0e10*/  IADD3 R12, PT, PT, R12, R29, RZ ;  /* 0x0000001d0c0c7210 */ /* 0x001fe20007ffe0ff */
[----:B------:R-:W-:Y:S01]  /*0e20*/  IMAD.MOV.U32 R26, RZ, RZ, R8 ;  /* 0x000000ffff1a7224 */ /* 0x000fe200078e0008 */
[----:B------:R-:W-:Y:S02]  /*0e30*/  IADD3 R8, P4, PT, R20, R9, RZ ;  /* 0x0000000914087210 */ /* 0x000fe40007f9e0ff */
[----:B------:R-:W-:Y:S02]  /*0e40*/  IADD3 R20, P3, PT, R18, R21, RZ ;  /* 0x0000001512147210 */ /* 0x000fe40007f7e0ff */
[----:B------:R-:W-:Y:S01]  /*0e50*/  IADD3 R18, P2, PT, R28, R19, RZ ;  /* 0x000000131c127210 */ /* 0x000fe20007f5e0ff */
[----:B------:R-:W-:-:S02]  /*0e60*/  IMAD.X R9, RZ, RZ, RZ, P4 ;  /* 0x000000ffff097224 */ /* 0x000fc400020e06ff */
[----:B------:R-:W-:Y:S01]  /*0e70*/  IMAD.X R21, RZ, RZ, RZ, P3 ;  /* 0x000000ffff157224 */ /* 0x000fe200018e06ff */
[----:B------:R-:W-:Y:S01]  /*0e80*/  IADD3.X R19, PT, PT, RZ, RZ, RZ, P2, !PT ;  /* 0x000000ffff137210 */ /* 0x000fe200017fe4ff */
[----:B------:R-:W-:-:S04]  /*0e90*/  IMAD.HI.U32 R26, R17, R25, R26 ;  /* 0x00000019111a7227 */ /* 0x000fc800078e001a */
[----:B------:R-:W-:-:S04]  /*0ea0*/  IMAD.WIDE.U32 R18, R6, R23, R18 ;  /* 0x0000001706127225 */ /* 0x000fc800078e0012 */
[----:B------:R-:W-:Y:S01]  /*0eb0*/  IMAD.WIDE.U32 R28, R7, R24, R20 ;  /* 0x00000018071c7225 */ /* 0x000fe200078e0014 */
[----:B------:R-:W-:-:S03]  /*0ec0*/  IADD3 R20, P2, PT, R12, R19, RZ ;  /* 0x000000130c147210 */ /* 0x000fc60007f5e0ff */
[----:B------:R-:W-:Y:S01]  /*0ed0*/  IMAD.WIDE.U32 R8, R4, R10, R8 ;  /* 0x0000000a04087225 */ /* 0x000fe200078e0008 */
[----:B------:R-:W-:-:S03]  /*0ee0*/  IADD3 R18, P3, PT, R18, R29, RZ ;  /* 0x0000001d12127210 */ /* 0x000fc60007f7e0ff */
[----:B------:R-:W-:Y:S01]  /*0ef0*/  IMAD.X R21, RZ, RZ, RZ, P2 ;  /* 0x000000ffff157224 */ /* 0x000fe200010e06ff */
[----:B------:R-:W-:Y:S02]  /*0f00*/  IADD3 R26, P5, PT, R8, R26, RZ ;  /* 0x0000001a081a7210 */ /* 0x000fe40007fbe0ff */
[----:B------:R-:W-:Y:S01]  /*0f10*/  IADD3 R8, P4, PT, R28, R9, RZ ;  /* 0x000000091c087210 */ /* 0x000fe20007f9e0ff */
[----:B------:R-:W-:Y:S01]  /*0f20*/  IMAD.WIDE.U32 R20, R5, R23, R20 ;  /* 0x0000001705147225 */ /* 0x000fe200078e0014 */
[----:B------:R-:W-:-:S03]  /*0f30*/  IADD3.X R19, PT, PT, RZ, RZ, RZ, P3, !PT ;  /* 0x000000ffff137210 */ /* 0x000fc60001ffe4ff */
[----:B------:R-:W-:Y:S02]  /*0f40*/  IMAD.X R9, RZ, RZ, RZ, P4 ;  /* 0x000000ffff097224 */ /* 0x000fe400020e06ff */
[----:B------:R-:W-:-:S04]  /*0f50*/  IMAD.WIDE.U32 R18, R0, R24, R18 ;  /* 0x0000001800127225 */ /* 0x000fc800078e0012 */
[----:B------:R-:W-:Y:S02]  /*0f60*/  IMAD.X R27, RZ, RZ, RZ, P5 ;  /* 0x000000ffff1b7224 */ /* 0x000fe400028e06ff */
[----:B------:R-:W-:Y:S01]  /*0f70*/  IMAD.WIDE.U32 R22, R16, R10, R8 ;  /* 0x0000000a10167225 */ /* 0x000fe200078e0008 */
[----:B------:R-:W-:Y:S02]  /*0f80*/  IADD3 R8, P2, PT, R20, R19, RZ ;  /* 0x0000001314087210 */ /* 0x000fe40007f5e0ff */
[----:B------:R-:W-:Y:S01]  /*0f90*/  IADD3 R20, PT, PT, R21, R13, RZ ;  /* 0x0000000d15147210 */ /* 0x000fe20007ffe0ff */
[----:B------:R-:W-:Y:S01]  /*0fa0*/  IMAD.WIDE.U32 R26, R3, R25, R26 ;  /* 0x00000019031a7225 */ /* 0x000fe200078e001a */
[----:B------:R-:W-:-:S03]  /*0fb0*/  IADD3 R18, P3, PT, R18, R23, RZ ;  /* 0x0000001712127210 */ /* 0x000fc60007f7e0ff */
[----:B------:R-:W-:Y:S01]  /*0fc0*/  IMAD.X R9, RZ, RZ, RZ, P2 ;  /* 0x000000ffff097224 */ /* 0x000fe200010e06ff */
[----:B------:R-:W-:Y:S01]  /*0fd0*/  IADD3 R12, P4, PT, R22, R27, RZ ;  /* 0x0000001b160c7210 */ /* 0x000fe20007f9e0ff */
[----:B------:R-:W-:Y:S01]  /*0fe0*/  IMAD.X R19, RZ, RZ, RZ, P3 ;  /* 0x000000ffff137224 */ /* 0x000fe200018e06ff */
[----:B------:R-:W-:Y:S01]  /*0ff0*/  MOV R27, RZ ;  /* 0x000000ff001b7202 */ /* 0x000fe20000000f00 */
[----:B------:R-:W-:-:S04]  /*1000*/  IMAD.WIDE.U32 R8, R6, R24, R8 ;  /* 0x0000001806087225 */ /* 0x000fc800078e0008 */
[----:B------:R-:W-:Y:S01]  /*1010*/  IMAD.X R13, RZ, RZ, RZ, P4 ;  /* 0x000000ffff0d7224 */ /* 0x000fe200020e06ff */
[----:B------:R-:W-:Y:S01]  /*1020*/  IADD3 R20, P2, PT, R20, R9, RZ ;  /* 0x0000000914147210 */ /* 0x000fe20007f5e0ff */
[----:B------:R-:W-:Y:S02]  /*1030*/  IMAD R22, R26, UR4, RZ ;  /* 0x000000041a167c24 */ /* 0x000fe4000f8e02ff */
[----:B------:R-:W-:-:S04]  /*1040*/  IMAD.WIDE.U32 R18, R7, R10, R18 ;  /* 0x0000000a07127225 */ /* 0x000fc800078e0012 */
[----:B------:R-:W-:Y:S01]  /*1050*/  IMAD.WIDE.U32 R12, R4, R25, R12 ;  /* 0x00000019040c7225 */ /* 0x000fe200078e000c */
[----:B------:R-:W-:-:S03]  /*1060*/  IADD3 R8, P3, PT, R8, R19, RZ ;  /* 0x0000001308087210 */ /* 0x000fc60007f7e0ff */
[----:B------:R-:W-:-:S04]  /*1070*/  IMAD.HI.U32 R27, R17, R22, R26 ;  /* 0x00000016111b7227 */ /* 0x000fc800078e001a */
[----:B------:R-:W-:Y:S01]  /*1080*/  IMAD.X R21, RZ, RZ, RZ, P2 ;  /* 0x000000ffff157224 */ /* 0x000fe200010e06ff */
[----:B------:R-:W-:Y:S01]  /*1090*/  IADD3 R26, P2, PT, R18, R13, RZ ;  /* 0x0000000d121a7210 */ /* 0x000fe20007f5e0ff */
[----:B------:R-:W-:Y:S01]  /*10a0*/  IMAD.X R9, RZ, RZ, RZ, P3 ;  /* 0x000000ffff097224 */ /* 0x000fe200018e06ff */
[----:B------:R-:W-:Y:S01]  /*10b0*/  IADD3 R18, P4, PT, R12, R27, RZ ;  /* 0x0000001b0c127210 */ /* 0x000fe20007f9e0ff */
[----:B------:R-:W-:Y:S01]  /*10c0*/  IMAD.WIDE.U32 R12, R5, R24, R20 ;  /* 0x00000018050c7225 */ /* 0x000fe200078e0014 */
[----:B------:R-:W-:-:S03]  /*10d0*/  IADD3.X R27, PT, PT, RZ, RZ, RZ, P2, !PT ;  /* 0x000000ffff1b7210 */ /* 0x000fc600017fe4ff */
[----:B------:R-:W-:Y:S02]  /*10e0*/  IMAD.X R19, RZ, RZ, RZ, P4 ;  /* 0x000000ffff137224 */ /* 0x000fe400020e06ff */
[----:B------:R-:W-:-:S04]  /*10f0*/  IMAD.WIDE.U32 R26, R16, R25, R26 ;  /* 0x00000019101a7225 */ /* 0x000fc800078e001a */
[----:B------:R-:W-:-:S04]  /*1100*/  IMAD.WIDE.U32 R18, R3, R22, R18 ;  /* 0x0000001603127225 */ /* 0x000fc800078e0012 */
[----:B------:R-:W-:Y:S01]  /*1110*/  IMAD.WIDE.U32 R20, R0, R10, R8 ;  /* 0x0000000a00147225 */ /* 0x000fe200078e0008 */
[----:B------:R-:W-:-:S03]  /*1120*/  IADD3 R8, P4, PT, R26, R19, RZ ;  /* 0x000000131a087210 */ /* 0x000fc60007f9e0ff */
[----:B------:R-:W-:Y:S02]  /*1130*/  HFMA2 R19, -RZ, RZ, 0, 0 ;  /* 0x00000000ff137431 */ /* 0x000fe400000001ff */
[----:B------:R-:W-:Y:S01]  /*1140*/  IMAD.IADD R26, R13, 0x1, R14 ;  /* 0x000000010d1a7824 */ /* 0x000fe200078e020e */
[----:B------:R-:W-:Y:S01]  /*1150*/  IADD3 R12, P2, PT, R12, R21, RZ ;  /* 0x000000150c0c7210 */ /* 0x000fe20007f5e0ff */
[----:B------:R-:W-:Y:S01]  /*1160*/  IMAD R14, R18, UR4, RZ ;  /* 0x00000004120e7c24 */ /* 0x000fe2000f8e02ff */
[----:B------:R-:W-:Y:S02]  /*1170*/  IADD3 R20, P3, PT, R20, R27, RZ ;  /* 0x0000001b14147210 */ /* 0x000fe40007f7e0ff */
[----:B------:R-:W-:Y:S01]  /*1180*/  IADD3.X R9, PT, PT, RZ, RZ, RZ, P4, !PT ;  /* 0x000000ffff097210 */ /* 0x000fe200027fe4ff */
[----:B------:R-:W-:Y:S02]  /*1190*/  IMAD.X R13, RZ, RZ, RZ, P2 ;  /* 0x000000ffff0d7224 */ /* 0x000fe400010e06ff */
[----:B------:R-:W-:-:S02]  /*11a0*/  IMAD.X R21, RZ, RZ, RZ, P3 ;  /* 0x000000ffff157224 */ /* 0x000fc400018e06ff */
[----:B------:R-:W-:-:S04]  /*11b0*/  IMAD.WIDE.U32 R12, R6, R10, R12 ;  /* 0x0000000a060c7225 */ /* 0x000fc800078e000c */
[----:B------:R-:W-:Y:S01]  /*11c0*/  IMAD.HI.U32 R11, R17, R14, R18 ;  /* 0x0000000e110b7227 */ /* 0x000fe200078e0012 */
[----:B------:R-:W-:-:S03]  /*11d0*/  IADD3 R26, P2, PT, R26, R13, RZ ;  /* 0x0000000d1a1a7210 */ /* 0x000fc60007f5e0ff */
[----:B------:R-:W-:-:S04]  /*11e0*/  IMAD.WIDE.U32 R8, R4, R22, R8 ;  /* 0x0000001604087225 */ /* 0x000fc800078e0008 */
[----:B------:R-:W-:Y:S01]  /*11f0*/  IMAD.WIDE.U32 R20, R7, R25, R20 ;  /* 0x0000001907147225 */ /* 0x000fe200078e0014 */
[----:B------:R-:W-:-:S03]  /*1200*/  IADD3 R8, P5, PT, R8, R11, RZ ;  /* 0x0000000b08087210 */ /* 0x000fc60007fbe0ff */
[----:B------:R-:W-:Y:S01]  /*1210*/  IMAD.X R27, RZ, RZ, RZ, P2 ;  /* 0x000000ffff1b7224 */ /* 0x000fe200010e06ff */
[----:B------:R-:W-:Y:S01]  /*1220*/  IADD3 R20, P4, PT, R20, R9, RZ ;  /* 0x0000000914147210 */ /* 0x000fe20007f9e0ff */
[----:B------:R-:W-:Y:S01]  /*1230*/  IMAD.X R9, RZ, RZ, RZ, P5 ;  /* 0x000000ffff097224 */ /* 0x000fe200028e06ff */
[----:B------:R-:W-:Y:S01]  /*1240*/  IADD3 R12, P3, PT, R12, R21, RZ ;  /* 0x000000150c0c7210 */ /* 0x000fe20007f7e0ff */
[----:B------:R-:W-:-:S03]  /*1250*/  IMAD.WIDE.U32 R26, R5, R10, R26 ;  /* 0x0000000a051a7225 */ /* 0x000fc600078e001a */
[----:B------:R-:W-:Y:S01]  /*1260*/  IADD3.X R13, PT, PT, RZ, RZ, RZ, P3, !PT ;  /* 0x000000ffff0d7210 */ /* 0x000fe20001ffe4ff */
[----:B------:R-:W-:Y:S01]  /*1270*/  IMAD.X R21, RZ, RZ, RZ, P4 ;  /* 0x000000ffff157224 */ /* 0x000fe200020e06ff */
[----:B------:R-:W-:Y:S01]  /*1280*/  IADD3 R15, PT, PT, R27, R15, RZ ;  /* 0x0000000f1b0f7210 */ /* 0x000fe20007ffe0ff */
[----:B------:R-:W-:Y:S01]  /*1290*/  IMAD.WIDE.U32 R10, R3, R14, R8 ;  /* 0x0000000e030a7225 */ /* 0x000fe200078e0008 */
[----:B------:R-:W-:-:S03]  /*12a0*/  MOV R9, RZ ;  /* 0x000000ff00097202 */ /* 0x000fc60000000f00 */
[----:B------:R-:W-:-:S04]  /*12b0*/  IMAD.WIDE.U32 R20, R16, R22, R20 ;  /* 0x0000001610147225 */ /* 0x000fc800078e0014 */
[----:B------:R-:W-:Y:S01]  /*12c0*/  IMAD.MOV.U32 R8, RZ, RZ, R10 ;  /* 0x000000ffff087224 */ /* 0x000fe200078e000a */
[----:B------:R-:W-:Y:S01]  /*12d0*/  IADD3 R20, P4, PT, R20, R11, RZ ;  /* 0x0000000b14147210 */ /* 0x000fe20007f9e0ff */
[----:B------:R-:W-:-:S04]  /*12e0*/  IMAD.WIDE.U32 R12, R0, R25, R12 ;  /* 0x00000019000c7225 */ /* 0x000fc800078e000c */
[----:B------:R-:W-:Y:S01]  /*12f0*/  IMAD R23, R10, UR4, RZ ;  /* 0x000000040a177c24 */ /* 0x000fe2000f8e02ff */
[----:B------:R-:W-:Y:S02]  /*1300*/  IADD3 R18, P2, PT, R26, R13, RZ ;  /* 0x0000000d1a127210 */ /* 0x000fe40007f5e0ff */
[----:B------:R-:W-:Y:S01]  /*1310*/  IADD3 R12, P3, PT, R12, R21, RZ ;  /* 0x000000150c0c7210 */ /* 0x000fe20007f7e0ff */
[----:B------:R-:W-:Y:S02]  /*1320*/  IMAD.HI.U32 R17, R17, R23, R8 ;  /* 0x0000001711117227 */ /* 0x000fe400078e0008 */
[----:B------:R-:W0:Y:S02]  /*1330*/  LDS.128 R8, [UR6+0xb0] ;  /* 0x0000b006ff087984 */ /* 0x000e240008000c00 */
[----:B------:R-:W-:Y:S02]  /*1340*/  IMAD.X R19, RZ, RZ, RZ, P2 ;  /* 0x000000ffff137224 */ /* 0x000fe400010e06ff */
[----:B------:R-:W-:-:S02]  /*1350*/  IMAD.X R13, RZ, RZ, RZ, P3 ;  /* 0x000000ffff0d7224 */ /* 0x000fc400018e06ff */
[----:B------:R-:W-:Y:S02]  /*1360*/  IMAD.X R21, RZ, RZ, RZ, P4 ;  /* 0x000000ffff157224 */ /* 0x000fe400020e06ff */
[----:B------:R-:W-:-:S04]  /*1370*/  IMAD.WIDE.U32 R18, R6, R25, R18 ;  /* 0x0000001906127225 */ /* 0x000fc800078e0012 */
[----:B------:R-:W-:Y:S01]  /*1380*/  IMAD.WIDE.U32 R12, R7, R22, R12 ;  /* 0x00000016070c7225 */ /* 0x000fe200078e000c */
[----:B------:R-:W-:-:S03]  /*1390*/  IADD3 R26, P2, PT, R15, R19, RZ ;  /* 0x000000130f1a7210 */ /* 0x000fc60007f5e0ff */
[----:B------:R-:W-:Y:S01]  /*13a0*/  IMAD.WIDE.U32 R20, R4, R14, R20 ;  /* 0x0000000e04147225 */ /* 0x000fe200078e0014 */
[----:B------:R-:W-:-:S03]  /*13b0*/  IADD3 R18, P3, PT, R18, R13, RZ ;  /* 0x0000000d12127210 */ /* 0x000fc60007f7e0ff */
[----:B------:R-:W-:Y:S01]  /*13c0*/  IMAD.X R27, RZ, RZ, RZ, P2 ;  /* 0x000000ffff1b7224 */ /* 0x000fe200010e06ff */
[----:B------:R-:W-:Y:S01]  /*13d0*/  IADD3 R12, P4, PT, R12, R21, RZ ;  /* 0x000000150c0c7210 */ /* 0x000fe20007f9e0ff */
[----:B------:R-:W-:Y:S01]  /*13e0*/  IMAD.X R19, RZ, RZ, RZ, P3 ;  /* 0x000000ffff137224 */ /* 0x000fe200018e06ff */
[----:B------:R-:W-:Y:S01]  /*13f0*/  IADD3 R20, P2, PT, R20, R17, RZ ;  /* 0x0000001114147210 */ /* 0x000fe20007f5e0ff */
[----:B------:R-:W-:Y:S01]  /*1400*/  IMAD.WIDE.U32 R26, R5, R25, R26 ;  /* 0x00000019051a7225 */ /* 0x000fe200078e001a */
[----:B------:R-:W-:Y:S02]  /*1410*/  IADD3.X R13, PT, PT, RZ, RZ, RZ, P4, !PT ;  /* 0x000000ffff0d7210 */ /* 0x000fe400027fe4ff */
[----:B------:R-:W-:Y:S01]  /*1420*/  IADD3.X R21, PT, PT, RZ, RZ, RZ, P2, !PT ;  /* 0x000000ffff157210 */ /* 0x000fe200017fe4ff */
[----:B------:R-:W-:-:S04]  /*1430*/  IMAD.WIDE.U32 R18, R0, R22, R18 ;  /* 0x0000001600127225 */ /* 0x000fc800078e0012 */
[----:B------:R-:W-:-:S04]  /*1440*/  IMAD.WIDE.U32 R12, R16, R14, R12 ;  /* 0x0000000e100c7225 */ /* 0x000fc800078e000c */
[----:B------:R-:W-:Y:S01]  /*1450*/  IMAD.WIDE.U32 R24, R3, R23, R20 ;  /* 0x0000001703187225 */ /* 0x000fe200078e0014 */
[----:B------:R-:W-:Y:S01]  /*1460*/  IADD3 R20, P2, PT, R26, R19, RZ ;  /* 0x000000131a147210 */ /* 0x000fe20007f5e0ff */
[----:B------:R-:W1:Y:S01]  /*1470*/  LDC R3, c[0x0][0x360] ;  /* 0x0000d800ff037b82 */ /* 0x000e620000000800 */
[----:B------:R-:W-:Y:S02]  /*1480*/  IADD3 R18, P3, PT, R18, R13, RZ ;  /* 0x0000000d12127210 */ /* 0x000fe40007f7e0ff */
[----:B------:R-:W-:Y:S01]  /*1490*/  IADD3 R12, P4, PT, R12, R25, RZ ;  /* 0x000000190c0c7210 */ /* 0x000fe20007f9e0ff */
[----:B------:R-:W-:Y:S01]  /*14a0*/  IMAD.X R21, RZ, RZ, RZ, P2 ;  /* 0x000000ffff157224 */ /* 0x000fe200010e06ff */
[----:B------:R-:W-:Y:S02]  /*14b0*/  IADD3.X R19, PT, PT, RZ, RZ, RZ, P3, !PT ;  /* 0x000000ffff137210 */ /* 0x000fe40001ffe4ff */
[----:B0-----:R-:W-:Y:S01]  /*14c0*/  IADD3 R27, PT, PT, R8, R27, RZ ;  /* 0x0000001b081b7210 */ /* 0x001fe20007ffe0ff */
[----:B------:R-:W-:-:S02]  /*14d0*/  IMAD.X R13, RZ, RZ, RZ, P4 ;  /* 0x000000ffff0d7224 */ /* 0x000fc400020e06ff */
[----:B------:R-:W-:-:S04]  /*14e0*/  IMAD.WIDE.U32 R20, R6, R22, R20 ;  /* 0x0000001606147225 */ /* 0x000fc800078e0014 */
[----:B------:R-:W-:Y:S01]  /*14f0*/  IMAD.WIDE.U32 R18, R7, R14, R18 ;  /* 0x0000000e07127225 */ /* 0x000fe200078e0012 */
[----:B------:R-:W-:-:S03]  /*1500*/  IADD3 R26, P2, PT, R27, R21, RZ ;  /* 0x000000151b1a7210 */ /* 0x000fc60007f5e0ff */
[----:B------:R-:W-:Y:S01]  /*1510*/  IMAD.WIDE.U32 R12, R4, R23, R12 ;  /* 0x00000017040c7225 */ /* 0x000fe200078e000c */
[----:B------:R-:W-:Y:S01]  /*1520*/  IADD3 R20, P3, PT, R20, R19, RZ ;  /* 0x0000001314147210 */ /* 0x000fe20007f7e0ff */
[----:B------:R-:W0:Y:S01]  /*1530*/  S2R R4, SR_TID.X ;  /* 0x0000000000047919 */ /* 0x000e220000002100 */
[----:B------:R-:W-:Y:S02]  /*1540*/  IADD3.X R27, PT, PT, RZ, RZ, RZ, P2, !PT ;  /* 0x000000ffff1b7210 */ /* 0x000fe400017fe4ff */
[----:B------:R-:W-:Y:S01]  /*1550*/  IADD3 R18, P4, PT, R18, R13, RZ ;  /* 0x0000000d12127210 */ /* 0x000fe20007f9e0ff */
[----:B------:R-:W-:Y:S02]  /*1560*/  IMAD.X R21, RZ, RZ, RZ, P3 ;  /* 0x000000ffff157224 */ /* 0x000fe400018e06ff */
[----:B------:R-:W-:-:S04]  /*1570*/  IMAD.WIDE.U32 R26, R5, R22, R26 ;  /* 0x00000016051a7225 */ /* 0x000fc800078e001a */
[----:B------:R-:W-:Y:S01]  /*1580*/  IMAD.X R19, RZ, RZ, RZ, P4 ;  /* 0x000000ffff137224 */ /* 0x000fe200020e06ff */
[----:B------:R-:W-:Y:S01]  /*1590*/  IADD3 R9, PT, PT, R27, R9, RZ ;  /* 0x000000091b097210 */ /* 0x000fe20007ffe0ff */
[----:B------:R-:W-:-:S04]  /*15a0*/  IMAD.WIDE.U32 R20, R0, R14, R20 ;  /* 0x0000000e00147225 */ /* 0x000fc800078e0014 */
[----:B------:R-:W-:Y:S01]  /*15b0*/  IMAD.WIDE.U32 R18, R16, R23, R18 ;  /* 0x0000001710127225 */ /* 0x000fe200078e0012 */
[----:B------:R-:W-:-:S04]  /*15c0*/  IADD3 R16, P2, PT, R26, R21, RZ ;  /* 0x000000151a107210 */ /* 0x000fc80007f5e0ff */
[----:B------:R-:W-:Y:S02]  /*15d0*/  IADD3 R20, P3, PT, R20, R19, RZ ;  /* 0x0000001314147210 */ /* 0x000fe40007f7e0ff */
[----:B------:R-:W-:-:S03]  /*15e0*/  IADD3.X R17, PT, PT, RZ, RZ, RZ, P2, !PT ;  /* 0x000000ffff117210 */ /* 0x000fc600017fe4ff */
[----:B------:R-:W-:Y:S02]  /*15f0*/  IMAD.X R21, RZ, RZ, RZ, P3 ;  /* 0x000000ffff157224 */ /* 0x000fe400018e06ff */
[----:B------:R-:W-:-:S04]  /*1600*/  IMAD.WIDE.U32 R16, R6, R14, R16 ;  /* 0x0000000e06107225 */ /* 0x000fc800078e0010 */
[----:B------:R-:W-:Y:S01]  /*1610*/  IMAD.WIDE.U32 R20, R7, R23, R20 ;  /* 0x0000001707147225 */ /* 0x000fe200078e0014 */
[----:B------:R-:W-:-:S04]  /*1620*/  IADD3 R8, P2, PT, R9, R17, RZ ;  /* 0x0000001109087210 */ /* 0x000fc80007f5e0ff */
[----:B------:R-:W-:Y:S01]  /*1630*/  IADD3 R16, P3, PT, R16, R21, RZ ;  /* 0x0000001510107210 */ /* 0x000fe20007f7e0ff */
[----:B------:R-:W-:-:S03]  /*1640*/  IMAD.X R9, RZ, RZ, RZ, P2 ;  /* 0x000000ffff097224 */ /* 0x000fc600010e06ff */
[----:B------:R-:W-:Y:S01]  /*1650*/  IADD3.X R17, PT, PT, RZ, RZ, RZ, P3, !PT ;  /* 0x000000ffff117210 */ /* 0x000fe20001ffe4ff */
[----:B------:R-:W-:Y:S02]  /*1660*/  IMAD.WIDE.U32 R14, R5, R14, R8 ;  /* 0x0000000e050e7225 */ /* 0x000fe400078e0008 */
[----:B------:R-:W2:Y:S02]  /*1670*/  LDC.64 R8, c[0x0][0x3b8] ;  /* 0x0000ee00ff087b82 */ /* 0x000ea40000000a00 */
[----:B------:R-:W-:Y:S01]  /*1680*/  IMAD.WIDE.U32 R16, R0, R23, R16 ;  /* 0x0000001700107225 */ /* 0x000fe200078e0010 */
[----:B------:R-:W-:-:S03]  /*1690*/  IADD3 R15, PT, PT, R15, R10, RZ ;  /* 0x0000000a0f0f7210 */ /* 0x000fc60007ffe0ff */
[----:B-1----:R-:W-:Y:S01]  /*16a0*/  IMAD R0, R3, UR8, R2 ;  /* 0x0000000803007c24 */ /* 0x002fe2000f8e0202 */
[----:B------:R-:W-:Y:S01]  /*16b0*/  IADD3 R26, P2, PT, R14, R17, RZ ;  /* 0x000000110e1a7210 */ /* 0x000fe20007f5e0ff */
[----:B------:R-:W1:Y:S02]  /*16c0*/  LDC.64 R2, c[0x0][0x3a8] ;  /* 0x0000ea00ff027b82 */ /* 0x000e640000000a00 */
[----:B------:R-:W-:Y:S02]  /*16d0*/  IMAD.SHL.U32 R7, R0, 0x8, RZ ;  /* 0x0000000800077824 */ /* 0x000fe400078e00ff */
[----:B------:R-:W-:Y:S02]  /*16e0*/  IMAD.X R27, RZ, RZ, RZ, P2 ;  /* 0x000000ffff1b7224 */ /* 0x000fe400010e06ff */
[----:B------:R-:W-:-:S05]  /*16f0*/  IMAD.WIDE.U32 R26, R6, R23, R26 ;  /* 0x00000017061a7225 */ /* 0x000fca00078e001a */
[----:B------:R-:W-:Y:S01]  /*1700*/  IADD3 R6, P2, PT, R15, R27, RZ ;  /* 0x0000001b0f067210 */ /* 0x000fe20007f5e0ff */
[----:B--2---:R-:W-:-:S03]  /*1710*/  IMAD.WIDE R8, R7, 0x4, R8 ;  /* 0x0000000407087825 */ /* 0x004fc600078e0208 */
[----:B------:R-:W-:Y:S02]  /*1720*/  IADD3.X R7, PT, PT, RZ, RZ, RZ, P2, !PT ;  /* 0x000000ffff077210 */ /* 0x000fe400017fe4ff */
[----:B------:R-:W-:Y:S01]  /*1730*/  STG.E desc[UR10][R8.64], R24 ;  /* 0x0000001808007986 */ /* 0x000fe2000c10190a */
[----:B------:R-:W-:Y:S01]  /*1740*/  IMAD.WIDE.U32 R6, R5, R23, R6 ;  /* 0x0000001705067225 */ /* 0x000fe200078e0006 */
[----:B0-----:R-:W-:Y:S02]  /*1750*/  LOP3.LUT R5, R4, 0x7, RZ, 0xc0, !PT ;  /* 0x0000000704057812 */ /* 0x001fe400078ec0ff */
[----:B------:R-:W-:Y:S01]  /*1760*/  STG.E desc[UR10][R8.64+0x4], R12 ;  /* 0x0000040c08007986 */ /* 0x000fe2000c10190a */
[----:B------:R-:W-:Y:S02]  /*1770*/  IMAD.IADD R7, R7, 0x1, R11 ;  /* 0x0000000107077824 */ /* 0x000fe400078e020b */
[C---:B-1----:R-:W-:Y:S01]  /*1780*/  IMAD.WIDE.U32 R10, R5.reuse, 0x4, R2 ;  /* 0x00000004050a7825 */ /* 0x042fe200078e0002 */
[----:B------:R-:W-:Y:S03]  /*1790*/  STG.E desc[UR10][R8.64+0x8], R18 ;  /* 0x0000081208007986 */ /* 0x000fe6000c10190a */
[----:B------:R-:W-:Y:S01]  /*17a0*/  IMAD.WIDE.U32 R2, R5, 0x4, R8 ;  /* 0x0000000405027825 */ /* 0x000fe200078e0008 */
[----:B------:R-:W-:Y:S04]  /*17b0*/  STG.E desc[UR10][R8.64+0xc], R20 ;  /* 0x00000c1408007986 */ /* 0x000fe8000c10190a */
[----:B------:R-:W-:Y:S04]  /*17c0*/  STG.E desc[UR10][R8.64+0x10], R16 ;  /* 0x0000101008007986 */ /* 0x000fe8000c10190a */
[----:B------:R-:W-:Y:S04]  /*17d0*/  STG.E desc[UR10][R8.64+0x14], R26 ;  /* 0x0000141a08007986 */ /* 0x000fe8000c10190a */
[----:B------:R-:W-:Y:S04]  /*17e0*/  STG.E desc[UR10][R8.64+0x18], R6 ;  /* 0x0000180608007986 */ /* 0x000fe8000c10190a */
[----:B------:R-:W-:Y:S04]  /*17f0*/  STG.E desc[UR10][R8.64+0x1c], R7 ;  /* 0x00001c0708007986 */ /* 0x000fe8000c10190a */
[----:B------:R-:W2:Y:S04]  /*1800*/  LDG.E R10, desc[UR10][R10.64] ;  /* 0x0000000a0a0a7981 */ /* 0x000ea8000c1e1900 */
[----:B------:R-:W2:Y:S02]  /*1810*/  LDG.E R13, desc[UR10][R2.64] ;  /* 0x0000000a020d7981 */ /* 0x000ea4000c1e1900 */
[----:B--2---:R-:W-:-:S02]  /*1820*/  ISETP.GT.U32.AND P2, PT, R13, R10, PT ;  /* 0x0000000a0d00720c */ /* 0x004fc40003f44070 */
[----:B------:R-:W-:Y:S02]  /*1830*/  ISETP.GE.U32.AND P3, PT, R13, R10, PT ;  /* 0x0000000a0d00720c */ /* 0x000fe40003f66070 */
[----:B------:R-:W-:-:S04]  /*1840*/  SEL R0, RZ, 0x1, !P2 ;  /* 0x00000001ff007807 */ /* 0x000fc80005000000 */
[----:B------:R-:W-:-:S05]  /*1850*/  SEL R0, R0, 0xffffffff, P3 ;  /* 0xffffffff00007807 */ /* 0x000fca0001800000 */
[----:B------:R-:W0:Y:S02]  /*1860*/  SHFL.IDX PT, R12, R0, 0x7, 0x1f ;  /* 0x00e01f00000c7f89 */ /* 0x000e2400000e0000 */
[----:B0-----:R-:W-:-:S13]  /*1870*/  ISETP.NE.AND P2, PT, R12, RZ, PT ;  /* 0x000000ff0c00720c */ /* 0x001fda0003f45270 */
[----:B------:R-:W-:Y:S05]  /*1880*/  @P2 BRA `(.L_x_15) ;  /* 0x0000000000542947 */ /* 0x000fea0003800000 */
        /* <DEDUP_REMOVED lines=18> */
[----:B------:R-:W0:Y:S02]  /*19b0*/  SHFL.IDX PT, R12, R0, RZ, 0x1f ;  /* 0x00001fff000c7589 */ /* 0x000e2400000e0000 */
[----:B0-----:R-:W-:-:S13]  /*19c0*/  ISETP.NE.AND P2, PT, R12, RZ, PT ;  /* 0x000000ff0c00720c */ /* 0x001fda0003f45270 */
[----:B------:R-:W-:Y:S05]  /*19d0*/  @!P2 BRA `(.L_x_16) ;  /* 0x000000000008a947 */ /* 0x000fea0003800000 */
.L_x_15:
[----:B------:R-:W-:-:S13]  /*19e0*/  ISETP.GE.AND P2, PT, R12, RZ, PT ;  /* 0x000000ff0c00720c */ /* 0x000fda0003f46270 */
[----:B------:R-:W-:Y:S05]  /*19f0*/  @!P2 EXIT ;  /* 0x000000000000a94d */ /* 0x000fea0003800000 */
.L_x_16:
[----:B------:R-:W-:Y:S01]  /*1a00*/  BSSY B0, `(.L_x_17) ;  /* 0x000000b000007945 */ /* 0x000fe20003800000 */
[----:B------:R-:W-:-:S03]  /*1a10*/  CS2R R6, SRZ ;  /* 0x0000000000067805 */ /* 0x000fc6000001ff00 */
[----:B------:R-:W-:Y:S05]  /*1a20*/  @!P1 BRA `(.L_x_18) ;  /* 0x0000000000209947 */ /* 0x000fea0003800000 */
[----:B------:R-:W-:-:S05]  /*1a30*/  IADD3 R5, PT, PT, R5, -0x1, RZ ;  /* 0xffffffff05057810 */ /* 0x000fca0007ffe0ff */
[----:B------:R-:W-:-:S06]  /*1a40*/  IMAD.WIDE.U32 R8, R5, 0x4, R8 ;  /* 0x0000000405087825 */ /* 0x000fcc00078e0008 */
[----:B------:R-:W2:Y:S01]  /*1a50*/  LDG.E R8, desc[UR10][R8.64] ;  /* 0x0000000a08087981 */ /* 0x000ea2000c1e1900 */
[----:B------:R-:W-:Y:S01]  /*1a60*/  UMOV UR4, 0xffffffff ;  /* 0xffffffff00047882 */ /* 0x000fe20000000000 */
[----:B--2---:R-:W-:Y:S02]  /*1a70*/  SHF.R.U32.HI R0, RZ, 0x1f, R8 ;  /* 0x0000001fff007819 */ /* 0x004fe40000011608 */
[----:B------:R-:W-:Y:S05]  /*1a80*/  BRA.DIV UR4, `(.L_x_19) ;  /* 0x0000000604187947 */ /* 0x000fea000b800000 */
[----:B------:R0:W1:Y:S02]  /*1a90*/  SHFL.IDX PT, R6, R0, R5, 0x1f ;  /* 0x00001f0500067589 */ /* 0x00006400000e0000 */
.L_x_35:
[----:B------:R-:W-:-:S07]  /*1aa0*/  IMAD.MOV.U32 R7, RZ, RZ, RZ ;  /* 0x000000ffff077224 */ /* 0x000fce00078e00ff */
.L_x_18:
[----:B------:R-:W-:Y:S05]  /*1ab0*/  BSYNC B0 ;  /* 0x0000000000007941 */ /* 0x000fea0003800000 */
.L_x_17:
[----:B-1----:R-:W-:-:S04]  /*1ac0*/  IADD3 R13, P1, P2, R13, -R6, -R10 ;  /* 0x800000060d0d7210 */ /* 0x002fc80007a3e80a */
[----:B0-----:R-:W-:Y:S01]  /*1ad0*/  IADD3.X R0, PT, PT, RZ, -0x1, ~R7, P1, P2 ;  /* 0xffffffffff007810 */ /* 0x001fe20000fe4c07 */
[----:B------:R0:W-:Y:S01]  /*1ae0*/  STG.E desc[UR10][R2.64], R13 ;  /* 0x0000000d02007986 */ /* 0x0001e2000c10190a */
[----:B------:R-:W-:Y:S07]  /*1af0*/  @!P0 BRA `(.L_x_20) ;  /* 0x0000000000148947 */ /* 0x000fee0003800000 */
[----:B------:R-:W-:Y:S01]  /*1b00*/  UMOV UR4, 0xffffffff ;  /* 0xffffffff00047882 */ /* 0x000fe20000000000 */
[----:B------:R-:W-:Y:S02]  /*1b10*/  LOP3.LUT R4, R4, 0x7, RZ, 0xc0, !PT ;  /* 0x0000000704047812 */ /* 0x000fe400078ec0ff */
[----:B------:R-:W-:Y:S02]  /*1b20*/  SHF.R.U32.HI R0, RZ, 0x1f, R0 ;  /* 0x0000001fff007819 */ /* 0x000fe40000011600 */
[----:B------:R-:W-:Y:S01]  /*1b30*/  IADD3 R4, PT, PT, R4, 0x1, RZ ;  /* 0x0000000104047810 */ /* 0x000fe20007ffe0ff */
[----:B------:R-:W-:Y:S06]  /*1b40*/  BRA.DIV UR4, `(.L_x_21) ;  /* 0x00000006040c7947 */ /* 0x000fec000b800000 */
.L_x_20:
[----:B------:R-:W-:Y:S05]  /*1b50*/  WARPSYNC.ALL ;  /* 0x0000000000007948 */ /* 0x000fea0003800000 */
[----:B------:R-:W-:Y:S06]  /*1b60*/  BAR.SYNC.DEFER_BLOCKING 0x0 ;  /* 0x0000000000007b1d */ /* 0x000fec0000010000 */
[----:B------:R-:W-:Y:S05]  /*1b70*/  EXIT ;  /* 0x000000000000794d */ /* 0x000fea0003800000 */
.L_x_2:
[----:B------:R-:W-:Y:S01]  /*1b80*/  IMAD.MOV.U32 R12, RZ, RZ, R7 ;  /* 0x000000ffff0c7224 */ /* 0x000fe200078e0007 */
[----:B------:R-:W-:Y:S01]  /*1b90*/  MOV R9, R4 ;  /* 0x0000000400097202 */ /* 0x000fe20000000f00 */
[----:B------:R-:W-:Y:S01]  /*1ba0*/  IMAD.MOV.U32 R14, RZ, RZ, 0x1f ;  /* 0x0000001fff0e7424 */ /* 0x000fe200078e00ff */
[----:B------:R-:W-:-:S07]  /*1bb0*/  MOV R7, 0xffffffff ;  /* 0xffffffff00077802 */ /* 0x000fce0000000f00 */
[----:B------:R-:W-:Y:S05]  /*1bc0*/  WARPSYNC.COLLECTIVE R7, `(.L_x_22) ;  /* 0x0000000007087348 */ /* 0x000fea0003c00000 */
[----:B------:R0:W1:Y:S02]  /*1bd0*/  SHFL.IDX P2, R8, R12, R9, R14 ;  /* 0x000000090c087389 */ /* 0x000064000004000e */
[----:B01----:R-:W-:Y:S05]  /*1be0*/  ENDCOLLECTIVE ;  /* 0x000000000000791b */ /* 0x003fea0003800000 */
.L_x_22:
[----:B------:R-:W-:Y:S01]  /*1bf0*/  IMAD.MOV.U32 R6, RZ, RZ, R8 ;  /* 0x000000ffff067224 */ /* 0x000fe200078e0008 */
[----:B------:R-:W-:Y:S06]  /*1c00*/  BRA `(.L_x_23) ;  /* 0xffffffe400607947 */ /* 0x000fec000383ffff */
.L_x_4:
[----:B------:R-:W-:Y:S01]  /*1c10*/  HFMA2 R14, -RZ, RZ, 0, 1.847743988037109375e-06 ;  /* 0x0000001fff0e7431 */ /* 0x000fe200000001ff */
[----:B------:R-:W-:Y:S01]  /*1c20*/  BSSY B0, `(.L_x_24) ;  /* 0x0000007000007945 */ /* 0x000fe20003800000 */
[----:B------:R-:W-:Y:S01]  /*1c30*/  MOV R12, R7 ;  /* 0x00000007000c7202 */ /* 0x000fe20000000f00 */
[----:B------:R-:W-:Y:S02]  /*1c40*/  IMAD.MOV.U32 R9, RZ, RZ, R6 ;  /* 0x000000ffff097224 */ /* 0x000fe400078e0006 */
[----:B------:R-:W-:-:S07]  /*1c50*/  IMAD.MOV.U32 R7, RZ, RZ, -0x1 ;  /* 0xffffffffff077424 */ /* 0x000fce00078e00ff */
[----:B------:R-:W-:Y:S05]  /*1c60*/  WARPSYNC.COLLECTIVE R7, `(.L_x_25) ;  /* 0x0000000007087348 */ /* 0x000fea0003c00000 */
[----:B------:R0:W1:Y:S02]  /*1c70*/  SHFL.IDX P2, R8, R12, R9, R14 ;  /* 0x000000090c087389 */ /* 0x000064000004000e */
[----:B01----:R-:W-:Y:S05]  /*1c80*/  ENDCOLLECTIVE ;  /* 0x000000000000791b */ /* 0x003fea0003800000 */
.L_x_25:
[----:B------:R-:W-:Y:S05]  /*1c90*/  BSYNC B0 ;  /* 0x0000000000007941 */ /* 0x000fea0003800000 */
.L_x_24:
[----:B------:R-:W-:Y:S05]  /*1ca0*/  BRA `(.L_x_3) ;  /* 0xffffffe400907947 */ /* 0x000fea000383ffff */
.L_x_7:
[----:B------:R-:W-:Y:S01]  /*1cb0*/  HFMA2 R14, -RZ, RZ, 0, 1.847743988037109375e-06 ;  /* 0x0000001fff0e7431 */ /* 0x000fe200000001ff */
[----:B------:R-:W-:Y:S01]  /*1cc0*/  MOV R12, R7 ;  /* 0x00000007000c7202 */ /* 0x000fe20000000f00 */
[----:B------:R-:W-:Y:S02]  /*1cd0*/  IMAD.MOV.U32 R9, RZ, RZ, R8 ;  /* 0x000000ffff097224 */ /* 0x000fe400078e0008 */
[----:B------:R-:W-:-:S07]  /*1ce0*/  IMAD.MOV.U32 R7, RZ, RZ, -0x1 ;  /* 0xffffffffff077424 */ /* 0x000fce00078e00ff */
[----:B------:R-:W-:Y:S05]  /*1cf0*/  WARPSYNC.COLLECTIVE R7, `(.L_x_26) ;  /* 0x0000000007087348 */ /* 0x000fea0003c00000 */
[----:B------:R0:W1:Y:S02]  /*1d00*/  SHFL.IDX P2, R8, R12, R9, R14 ;  /* 0x000000090c087389 */ /* 0x000064000004000e */
[----:B01----:R-:W-:Y:S05]  /*1d10*/  ENDCOLLECTIVE ;  /* 0x000000000000791b */ /* 0x003fea0003800000 */
.L_x_26:
[----:B------:R-:W-:Y:S05]  /*1d20*/  BRA `(.L_x_27) ;  /* 0xffffffe400ac7947 */ /* 0x000fea000383ffff */
.L_x_9:
        /* <DEDUP_REMOVED lines=8> */
.L_x_29:
[----:B------:R-:W-:Y:S05]  /*1db0*/  BSYNC B0 ;  /* 0x0000000000007941 */ /* 0x000fea0003800000 */
.L_x_28:
[----:B------:R-:W-:Y:S05]  /*1dc0*/  BRA `(.L_x_8) ;  /* 0xffffffe400c47947 */ /* 0x000fea000383ffff */
.L_x_12:
[----:B------:R-:W-:Y:S02]  /*1dd0*/  HFMA2 R14, -RZ, RZ, 0, 1.847743988037109375e-06 ;  /* 0x0000001fff0e7431 */ /* 0x000fe400000001ff */
[----:B------:R-:W-:Y:S01]  /*1de0*/  IMAD.MOV.U32 R9, RZ, RZ, R7 ;  /* 0x000000ffff097224 */ /* 0x000fe200078e0007 */
[----:B------:R-:W-:Y:S01]  /*1df0*/  MOV R12, R6 ;  /* 0x00000006000c7202 */ /* 0x000fe20000000f00 */
[----:B------:R-:W-:-:S07]  /*1e00*/  IMAD.MOV.U32 R7, RZ, RZ, -0x1 ;  /* 0xffffffffff077424 */ /* 0x000fce00078e00ff */
[----:B------:R-:W-:Y:S05]  /*1e10*/  WARPSYNC.COLLECTIVE R7, `(.L_x_30) ;  /* 0x0000000007087348 */ /* 0x000fea0003c00000 */
[----:B------:R0:W1:Y:S02]  /*1e20*/  SHFL.IDX P2, R8, R12, R9, R14 ;  /* 0x000000090c087389 */ /* 0x000064000004000e */
[----:B01----:R-:W-:Y:S05]  /*1e30*/  ENDCOLLECTIVE ;  /* 0x000000000000791b */ /* 0x003fea0003800000 */
.L_x_30:
[----:B------:R-:W-:Y:S05]  /*1e40*/  BRA `(.L_x_31) ;  /* 0xffffffe800907947 */ /* 0x000fea000383ffff */
.L_x_14:
[----:B------:R-:W-:Y:S01]  /*1e50*/  HFMA2 R14, -RZ, RZ, 0, 1.847743988037109375e-06 ;  /* 0x0000001fff0e7431 */ /* 0x000fe200000001ff */
[----:B------:R-:W-:Y:S01]  /*1e60*/  BSSY B0, `(.L_x_32) ;  /* 0x0000007000007945 */ /* 0x000fe20003800000 */
[----:B------:R-:W-:Y:S01]  /*1e70*/  MOV R12, R8 ;  /* 0x00000008000c7202 */ /* 0x000fe20000000f00 */
[----:B------:R-:W-:Y:S02]  /*1e80*/  IMAD.MOV.U32 R9, RZ, RZ, R10 ;  /* 0x000000ffff097224 */ /* 0x000fe400078e000a */
[----:B0-----:R-:W-:-:S07]  /*1e90*/  IMAD.MOV.U32 R7, RZ, RZ, -0x1 ;  /* 0xffffffffff077424 */ /* 0x001fce00078e00ff */
[----:B-1----:R-:W-:Y:S05]  /*1ea0*/  WARPSYNC.COLLECTIVE R7, `(.L_x_33) ;  /* 0x0000000007087348 */ /* 0x002fea0003c00000 */
[----:B------:R0:W2:Y:S02]  /*1eb0*/  SHFL.IDX P2, R8, R12, R9, R14 ;  /* 0x000000090c087389 */ /* 0x0000a4000004000e */
[----:B012---:R-:W-:Y:S05]  /*1ec0*/  ENDCOLLECTIVE ;  /* 0x000000000000791b */ /* 0x007fea0003800000 */
.L_x_33:
[----:B------:R-:W-:Y:S05]  /*1ed0*/  BSYNC B0 ;  /* 0x0000000000007941 */ /* 0x000fea0003800000 */
.L_x_32:
[----:B------:R-:W-:Y:S05]  /*1ee0*/  BRA `(.L_x_13) ;  /* 0xffffffe800947947 */ /* 0x000fea000383ffff */
.L_x_19:
[----:B------:R-:W-:Y:S01]  /*1ef0*/  HFMA2 R14, -RZ, RZ, 0, 1.847743988037109375e-06 ;  /* 0x0000001fff0e7431 */ /* 0x000fe200000001ff */
[----:B------:R-:W-:Y:S01]  /*1f00*/  MOV R12, R0 ;  /* 0x00000000000c7202 */ /* 0x000fe20000000f00 */
[----:B------:R-:W-:Y:S02]  /*1f10*/  IMAD.MOV.U32 R9, RZ, RZ, R5 ;  /* 0x000000ffff097224 */ /* 0x000fe400078e0005 */
[----:B------:R-:W-:-:S07]  /*1f20*/  IMAD.MOV.U32 R7, RZ, RZ, -0x1 ;  /* 0xffffffffff077424 */ /* 0x000fce00078e00ff */
[----:B------:R-:W-:Y:S05]  /*1f30*/  WARPSYNC.COLLECTIVE R7, `(.L_x_34) ;  /* 0x0000000007087348 */ /* 0x000fea0003c00000 */
[----:B------:R0:W1:Y:S02]  /*1f40*/  SHFL.IDX P2, R8, R12, R9, R14 ;  /* 0x000000090c087389 */ /* 0x000064000004000e */
[----:B01----:R-:W-:Y:S05]  /*1f50*/  ENDCOLLECTIVE ;  /* 0x000000000000791b */ /* 0x003fea0003800000 */
.L_x_34:
[----:B------:R-:W-:Y:S01]  /*1f60*/  MOV R6, R8 ;  /* 0x0000000800067202 */ /* 0x000fe20000000f00 */
[----:B------:R-:W-:Y:S06]  /*1f70*/  BRA `(.L_x_35) ;  /* 0xfffffff800c87947 */ /* 0x000fec000383ffff */
.L_x_21:
[----:B------:R-:W-:Y:S01]  /*1f80*/  BSSY B0, `(.L_x_36) ;  /* 0x0000008000007945 */ /* 0x000fe20003800000 */
[----:B------:R-:W-:Y:S01]  /*1f90*/  IMAD.MOV.U32 R12, RZ, RZ, R0 ;  /* 0x000000ffff0c7224 */ /* 0x000fe200078e0000 */
[----:B------:R-:W-:Y:S01]  /*1fa0*/  MOV R9, R4 ;  /* 0x0000000400097202 */ /* 0x000fe20000000f00 */
[----:B------:R-:W-:Y:S01]  /*1fb0*/  IMAD.MOV.U32 R14, RZ, RZ, 0x1f ;  /* 0x0000001fff0e7424 */ /* 0x000fe200078e00ff */
[----:B------:R-:W-:-:S07]  /*1fc0*/  MOV R7, 0xffffffff ;  /* 0xffffffff00077802 */ /* 0x000fce0000000f00 */
[----:B0-----:R-:W-:Y:S05]  /*1fd0*/  WARPSYNC.COLLECTIVE R7, `(.L_x_37) ;  /* 0x0000000007087348 */ /* 0x001fea0003c00000 */
[----:B------:R1:W2:Y:S02]  /*1fe0*/  SHFL.IDX P2, R8, R12, R9, R14 ;  /* 0x000000090c087389 */ /* 0x0002a4000004000e */
[----:B012---:R-:W-:Y:S05]  /*1ff0*/  ENDCOLLECTIVE ;  /* 0x000000000000791b */ /* 0x007fea0003800000 */
.L_x_37:
[----:B------:R-:W-:Y:S05]  /*2000*/  BSYNC B0 ;  /* 0x0000000000007941 */ /* 0x000fea0003800000 */
.L_x_36:
[----:B------:R-:W-:Y:S05]  /*2010*/  BRA `(.L_x_20) ;  /* 0xfffffff800cc7947 */ /* 0x000fea000383ffff */
.L_x_38:
[----:B------:R-:W-:-:S00]  /*2020*/  BRA `(.L_x_38) ;  /* 0xfffffffc00fc7947 */ /* 0x000fc0000383ffff */
[----:B------:R-:W-:-:S00]  /*2030*/  NOP ;  /* 0x0000000000007918 */ /* 0x000fc00000000000 */
        /* <DEDUP_REMOVED lines=12> */
.L_x_130:


//--------------------- .text._Z20batch_barrett_reducePjS_S_S_bjii --------------------------
	.section	.text._Z20batch_barrett_reducePjS_S_S_bjii,"ax",@progbits
	.align	128
        .global         _Z20batch_barrett_reducePjS_S_S_bjii
        .type           _Z20batch_barrett_reducePjS_S_S_bjii,@function
        .size           _Z20batch_barrett_reducePjS_S_S_bjii,(.L_x_131 - _Z20batch_barrett_reducePjS_S_S_bjii)
        .other          _Z20batch_barrett_reducePjS_S_S_bjii,@"STO_CUDA_ENTRY STV_DEFAULT"
_Z20batch_barrett_reducePjS_S_S_bjii:
.text._Z20batch_barrett_reducePjS_S_S_bjii:
[----:B------:R-:W0:Y:S01]  /*0000*/  LDC R1, c[0x0][0x37c] ;  /* 0x0000df00ff017b82 */ /* 0x000e220000000800 */
[----:B------:R-:W1:Y:S07]  /*0010*/  S2R R3, SR_TID.X ;  /* 0x0000000000037919 */ /* 0x000e6e0000002100 */
[----:B------:R-:W1:Y:S01]  /*0020*/  S2UR UR4, SR_CTAID.X ;  /* 0x00000000000479c3 */ /* 0x000e620000002500 */
[----:B------:R-:W2:Y:S01]  /*0030*/  LDCU UR5, c[0x0][0x3a8] ;  /* 0x00007500ff0577ac */ /* 0x000ea20008000800 */
[----:B0-----:R-:W-:-:S06]  /*0040*/  VIADD R1, R1, 0xffffff98 ;  /* 0xffffff9801017836 */ /* 0x001fcc0000000000 */
[----:B------:R-:W1:Y:S02]  /*0050*/  LDC R0, c[0x0][0x360] ;  /* 0x0000d800ff007b82 */ /* 0x000e640000000800 */
[----:B-1----:R-:W-:-:S05]  /*0060*/  IMAD R9, R0, UR4, R3 ;  /* 0x0000000400097c24 */ /* 0x002fca000f8e0203 */
[----:B--2---:R-:W-:-:S13]  /*0070*/  ISETP.GE.AND P0, PT, R9, UR5, PT ;  /* 0x0000000509007c0c */ /* 0x004fda000bf06270 */
[----:B------:R-:W-:Y:S05]  /*0080*/  @P0 EXIT ;  /* 0x000000000000094d */ /* 0x000fea0003800000 */
[----:B------:R-:W0:Y:S01]  /*0090*/  LDCU UR5, c[0x0][0x3ac] ;  /* 0x00007580ff0577ac */ /* 0x000e220008000800 */
[----:B------:R-:W1:Y:S01]  /*00a0*/  LDCU.U8 UR4, c[0x0][0x3a0] ;  /* 0x00007400ff0477ac */ /* 0x000e620008000000 */
[----:B------:R-:W2:Y:S01]  /*00b0*/  LDCU.64 UR6, c[0x0][0x358] ;  /* 0x00006b00ff0677ac */ /* 0x000ea20008000a00 */
[----:B0-----:R-:W0:Y:S01]  /*00c0*/  I2F.U32.RP R2, UR5 ;  /* 0x0000000500027d06 */ /* 0x001e220008209000 */
[----:B------:R-:W-:Y:S01]  /*00d0*/  ISETP.NE.U32.AND P1, PT, RZ, UR5, PT ;  /* 0x00000005ff007c0c */ /* 0x000fe2000bf25070 */
[----:B-1----:R-:W-:-:S04]  /*00e0*/  UPRMT UR4, UR4, 0x8880, URZ ;  /* 0x0000888004047896 */ /* 0x002fc800080000ff */
[----:B------:R-:W-:Y:S02]  /*00f0*/  UISETP.NE.AND UP0, UPT, UR4, URZ, UPT ;  /* 0x000000ff0400728c */ /* 0x000fe4000bf05270 */
[----:B0-----:R-:W0:Y:S02]  /*0100*/  MUFU.RCP R2, R2 ;  /* 0x0000000200027308 */ /* 0x001e240000001000 */
[----:B0-----:R-:W-:-:S06]  /*0110*/  VIADD R4, R2, 0xffffffe ;  /* 0x0ffffffe02047836 */ /* 0x001fcc0000000000 */
[----:B------:R0:W1:Y:S02]  /*0120*/  F2I.FTZ.U32.TRUNC.NTZ R5, R4 ;  /* 0x0000000400057305 */ /* 0x000064000021f000 */
[----:B0-----:R-:W-:Y:S01]  /*0130*/  IMAD.MOV.U32 R4, RZ, RZ, RZ ;  /* 0x000000ffff047224 */ /* 0x001fe200078e00ff */
[----:B-1----:R-:W-:-:S05]  /*0140*/  IADD3 R7, PT, PT, RZ, -R5, RZ ;  /* 0x80000005ff077210 */ /* 0x002fca0007ffe0ff */
[----:B------:R-:W-:-:S04]  /*0150*/  IMAD R7, R7, UR5, RZ ;  /* 0x0000000507077c24 */ /* 0x000fc8000f8e02ff */
[----:B------:R-:W-:-:S06]  /*0160*/  IMAD.HI.U32 R0, R5, R7, R4 ;  /* 0x0000000705007227 */ /* 0x000fcc00078e0004 */
[----:B------:R-:W-:-:S04]  /*0170*/  IMAD.HI.U32 R0, R0, R3, RZ ;  /* 0x0000000300007227 */ /* 0x000fc800078e00ff */
[----:B------:R-:W-:-:S04]  /*0180*/  IMAD.MOV R0, RZ, RZ, -R0 ;  /* 0x000000ffff007224 */ /* 0x000fc800078e0a00 */
[----:B------:R-:W-:-:S05]  /*0190*/  IMAD R0, R0, UR5, R3 ;  /* 0x0000000500007c24 */ /* 0x000fca000f8e0203 */
[----:B------:R-:W-:-:S13]  /*01a0*/  ISETP.GE.U32.AND P0, PT, R0, UR5, PT ;  /* 0x0000000500007c0c */ /* 0x000fda000bf06070 */
[----:B------:R-:W-:-:S04]  /*01b0*/  @P0 IADD3 R0, PT, PT, R0, -UR5, RZ ;  /* 0x8000000500000c10 */ /* 0x000fc8000fffe0ff */
[----:B------:R-:W-:-:S13]  /*01c0*/  ISETP.GE.U32.AND P0, PT, R0, UR5, PT ;  /* 0x0000000500007c0c */ /* 0x000fda000bf06070 */
[----:B------:R-:W-:Y:S01]  /*01d0*/  @P0 VIADD R0, R0, -UR5 ;  /* 0x8000000500000c36 */ /* 0x000fe20008000000 */
[----:B------:R-:W-:Y:S01]  /*01e0*/  @!P1 LOP3.LUT R0, RZ, UR5, RZ, 0x33, !PT ;  /* 0x00000005ff009c12 */ /* 0x000fe2000f8e33ff */
[----:B--2---:R-:W-:Y:S06]  /*01f0*/  BRA.U !UP0, `(.L_x_39) ;  /* 0x0000001108d07547 */ /* 0x004fec000b800000 */
[----:B------:R-:W0:Y:S01]  /*0200*/  LDC.64 R10, c[0x0][0x380] ;  /* 0x0000e000ff0a7b82 */ /* 0x000e220000000a00 */
[----:B------:R-:W-:Y:S01]  /*0210*/  IMAD.SHL.U32 R5, R9, 0x10, RZ ;  /* 0x0000001009057824 */ /* 0x000fe200078e00ff */
[----:B------:R-:W1:Y:S06]  /*0220*/  LDCU UR4, c[0x0][0x3a4] ;  /* 0x00007480ff0477ac */ /* 0x000e6c0008000800 */
[----:B------:R-:W2:Y:S01]  /*0230*/  LDC.64 R26, c[0x0][0x390] ;  /* 0x0000e400ff1a7b82 */ /* 0x000ea20000000a00 */
[----:B------:R-:W-:Y:S01]  /*0240*/  HFMA2 R15, -RZ, RZ, 0, 0 ;  /* 0x00000000ff0f7431 */ /* 0x000fe200000001ff */
[----:B------:R-:W3:Y:S01]  /*0250*/  LDCU.64 UR8, c[0x0][0x390] ;  /* 0x00007200ff0877ac */ /* 0x000ee20008000a00 */
[----:B0-----:R-:W-:-:S05]  /*0260*/  IMAD.WIDE R10, R5, 0x4, R10 ;  /* 0x00000004050a7825 */ /* 0x001fca00078e020a */
[----:B------:R-:W1:Y:S04]  /*0270*/  LDG.E R14, desc[UR6][R10.64] ;  /* 0x000000060a0e7981 */ /* 0x000e68000c1e1900 */
[----:B--2---:R-:W2:Y:S04]  /*0280*/  LDG.E R0, desc[UR6][R26.64] ;  /* 0x000000061a007981 */ /* 0x004ea8000c1e1900 */
[----:B------:R-:W4:Y:S04]  /*0290*/  LDG.E R16, desc[UR6][R10.64+0x4] ;  /* 0x000004060a107981 */ /* 0x000f28000c1e1900 */
[----:B------:R-:W5:Y:S04]  /*02a0*/  LDG.E R6, desc[UR6][R26.64+0x4] ;  /* 0x000004061a067981 */ /* 0x000f68000c1e1900 */
[----:B------:R-:W3:Y:S04]  /*02b0*/  LDG.E R19, desc[UR6][R10.64+0x8] ;  /* 0x000008060a137981 */ /* 0x000ee8000c1e1900 */
        /* <DEDUP_REMOVED lines=10> */
[----:B------:R0:W3:Y:S04]  /*0360*/  LDG.E R20, desc[UR6][R26.64+0x1c] ;  /* 0x00001c061a147981 */ /* 0x0000e8000c1e1900 */
[----:B------:R-:W3:Y:S04]  /*0370*/  LDG.E R25, desc[UR6][R10.64+0x20] ;  /* 0x000020060a197981 */ /* 0x000ee8000c1e1900 */
[----:B------:R-:W3:Y:S04]  /*0380*/  LDG.E R5, desc[UR6][R10.64+0x24] ;  /* 0x000024060a057981 */ /* 0x000ee8000c1e1900 */
[----:B------:R-:W3:Y:S01]  /*0390*/  LDG.E R4, desc[UR6][R10.64+0x28] ;  /* 0x000028060a047981 */ /* 0x000ee2000c1e1900 */
[----:B-1----:R-:W-:-:S04]  /*03a0*/  IMAD R29, R14, UR4, RZ ;  /* 0x000000040e1d7c24 */ /* 0x002fc8000f8e02ff */
[----:B--2---:R-:W-:-:S05]  /*03b0*/  IMAD.HI.U32 R15, R29, R0, R14 ;  /* 0x000000001d0f7227 */ /* 0x004fca00078e000e */
[----:B----4-:R-:W-:-:S05]  /*03c0*/  IADD3 R14, P0, PT, R16, R15, RZ ;  /* 0x0000000f100e7210 */ /* 0x010fca0007f1e0ff */
[----:B------:R-:W-:Y:S02]  /*03d0*/  IMAD.X R15, RZ, RZ, RZ, P0 ;  /* 0x000000ffff0f7224 */ /* 0x000fe400000e06ff */
[----:B-----5:R-:W-:-:S04]  /*03e0*/  IMAD.WIDE.U32 R14, R29, R6, R14 ;  /* 0x000000061d0e7225 */ /* 0x020fc800078e000e */
[----:B0-----:R-:W-:Y:S01]  /*03f0*/  IMAD R27, R14, UR4, RZ ;  /* 0x000000040e1b7c24 */ /* 0x001fe2000f8e02ff */
[----:B---3--:R-:W-:Y:S02]  /*0400*/  IADD3 R18, P0, PT, R19, R15, RZ ;  /* 0x0000000f13127210 */ /* 0x008fe40007f1e0ff */
[----:B------:R-:W-:-:S03]  /*0410*/  MOV R15, RZ ;  /* 0x000000ff000f7202 */ /* 0x000fc60000000f00 */
[----:B------:R-:W-:Y:S02]  /*0420*/  IMAD.X R19, RZ, RZ, RZ, P0 ;  /* 0x000000ffff137224 */ /* 0x000fe400000e06ff */
[----:B------:R-:W-:-:S04]  /*0430*/  IMAD.HI.U32 R15, R0, R27, R14 ;  /* 0x0000001b000f7227 */ /* 0x000fc800078e000e */
[----:B------:R-:W-:-:S03]  /*0440*/  IMAD.WIDE.U32 R18, R29, R8, R18 ;  /* 0x000000081d127225 */ /* 0x000fc600078e0012 */
[----:B------:R-:W-:Y:S02]  /*0450*/  IADD3 R30, P1, PT, R18, R15, RZ ;  /* 0x0000000f121e7210 */ /* 0x000fe40007f3e0ff */
[----:B------:R-:W-:-:S03]  /*0460*/  IADD3 R18, P0, PT, R12, R19, RZ ;  /* 0x000000130c127210 */ /* 0x000fc60007f1e0ff */
[----:B------:R-:W-:Y:S02]  /*0470*/  IMAD.X R31, RZ, RZ, RZ, P1 ;  /* 0x000000ffff1f7224 */ /* 0x000fe400008e06ff */
[----:B------:R-:W-:Y:S02]  /*0480*/  IMAD.X R19, RZ, RZ, RZ, P0 ;  /* 0x000000ffff137224 */ /* 0x000fe400000e06ff */
[----:B------:R-:W-:-:S04]  /*0490*/  IMAD.WIDE.U32 R30, R6, R27, R30 ;  /* 0x0000001b061e7225 */ /* 0x000fc800078e001e */
[----:B------:R-:W-:-:S05]  /*04a0*/  IMAD.WIDE.U32 R18, R29, R24, R18 ;  /* 0x000000181d127225 */ /* 0x000fca00078e0012 */
[----:B------:R-:W-:Y:S01]  /*04b0*/  IADD3 R14, P0, PT, R23, R19, RZ ;  /* 0x00000013170e7210 */ /* 0x000fe20007f1e0ff */
[----:B------:R-:W-:Y:S01]  /*04c0*/  IMAD R23, R30, UR4, RZ ;  /* 0x000000041e177c24 */ /* 0x000fe2000f8e02ff */
[----:B------:R-:W-:Y:S01]  /*04d0*/  IADD3 R18, P1, PT, R18, R31, RZ ;  /* 0x0000001f12127210 */ /* 0x000fe20007f3e0ff */
[----:B------:R-:W-:Y:S02]  /*04e0*/  HFMA2 R31, -RZ, RZ, 0, 0 ;  /* 0x00000000ff1f7431 */ /* 0x000fe400000001ff */
[----:B------:R-:W-:Y:S02]  /*04f0*/  IMAD.X R15, RZ, RZ, RZ, P0 ;  /* 0x000000ffff0f7224 */ /* 0x000fe400000e06ff */
[----:B------:R-:W-:Y:S02]  /*0500*/  IMAD.X R19, RZ, RZ, RZ, P1 ;  /* 0x000000ffff137224 */ /* 0x000fe400008e06ff */
[----:B------:R-:W-:-:S04]  /*0510*/  IMAD.WIDE.U32 R14, R29, R2, R14 ;  /* 0x000000021d0e7225 */ /* 0x000fc800078e000e */
[----:B------:R-:W-:-:S04]  /*0520*/  IMAD.WIDE.U32 R18, R8, R27, R18 ;  /* 0x0000001b08127225 */ /* 0x000fc800078e0012 */
[----:B------:R-:W-:Y:S01]  /*0530*/  IMAD.HI.U32 R31, R0, R23, R30 ;  /* 0x00000017001f7227 */ /* 0x000fe200078e001e */
[----:B------:R-:W-:Y:S02]  /*0540*/  IADD3 R30, P1, PT, R14, R19, RZ ;  /* 0x000000130e1e7210 */ /* 0x000fe40007f3e0ff */
[----:B------:R-:W-:Y:S02]  /*0550*/  IADD3 R14, P0, PT, R7, R15, RZ ;  /* 0x0000000f070e7210 */ /* 0x000fe40007f1e0ff */
[----:B------:R-:W-:Y:S01]  /*0560*/  IADD3 R18, P2, PT, R18, R31, RZ ;  /* 0x0000001f12127210 */ /* 0x000fe20007f5e0ff */
[----:B------:R-:W-:Y:S02]  /*0570*/  IMAD.X R31, RZ, RZ, RZ, P1 ;  /* 0x000000ffff1f7224 */ /* 0x000fe400008e06ff */
[----:B------:R-:W-:Y:S01]  /*0580*/  IMAD.X R15, RZ, RZ, RZ, P0 ;  /* 0x000000ffff0f7224 */ /* 0x000fe200000e06ff */
[----:B------:R-:W-:Y:S01]  /*0590*/  IADD3.X R19, PT, PT, RZ, RZ, RZ, P2, !PT ;  /* 0x000000ffff137210 */ /* 0x000fe200017fe4ff */
[----:B------:R-:W-:-:S04]  /*05a0*/  IMAD.WIDE.U32 R30, R24, R27, R30 ;  /* 0x0000001b181e7225 */ /* 0x000fc800078e001e */
[----:B------:R-:W-:-:S04]  /*05b0*/  IMAD.WIDE.U32 R14, R29, R22, R14 ;  /* 0x000000161d0e7225 */ /* 0x000fc800078e000e */
[----:B------:R-:W-:Y:S01]  /*05c0*/  IMAD.WIDE.U32 R18, R6, R23, R18 ;  /* 0x0000001706127225 */ /* 0x000fe200078e0012 */
[----:B------:R-:W-:Y:S02]  /*05d0*/  IADD3 R12, P1, PT, R13, R15, RZ ;  /* 0x0000000f0d0c7210 */ /* 0x000fe40007f3e0ff */
[----:B------:R-:W-:Y:S01]  /*05e0*/  IADD3 R14, P2, PT, R14, R31, RZ ;  /* 0x0000001f0e0e7210 */ /* 0x000fe20007f5e0ff */
[----:B------:R-:W-:Y:S01]  /*05f0*/  IMAD R7, R18, UR4, RZ ;  /* 0x0000000412077c24 */ /* 0x000fe2000f8e02ff */
[----:B------:R-:W-:Y:S01]  /*0600*/  IADD3 R16, P0, PT, R30, R19, RZ ;  /* 0x000000131e107210 */ /* 0x000fe20007f1e0ff */
[----:B------:R-:W-:Y:S01]  /*0610*/  IMAD.X R13, RZ, RZ, RZ, P1 ;  /* 0x000000ffff0d7224 */ /* 0x000fe200008e06ff */
[----:B------:R-:W-:Y:S01]  /*0620*/  MOV R19, RZ ;  /* 0x000000ff00137202 */ /* 0x000fe20000000f00 */
[----:B------:R-:W-:Y:S02]  /*0630*/  IMAD.X R15, RZ, RZ, RZ, P2 ;  /* 0x000000ffff0f7224 */ /* 0x000fe400010e06ff */
[----:B------:R-:W-:-:S04]  /*0640*/  IMAD.WIDE.U32 R12, R29, R21, R12 ;  /* 0x000000151d0c7225 */ /* 0x000fc800078e000c */
[----:B------:R-:W-:Y:S01]  /*0650*/  IMAD.WIDE.U32 R14, R2, R27, R14 ;  /* 0x0000001b020e7225 */ /* 0x000fe200078e000e */
[----:B------:R-:W-:Y:S02]  /*0660*/  IADD3 R30, P2, PT, R17, R13, RZ ;  /* 0x0000000d111e7210 */ /* 0x000fe40007f5e0ff */
[----:B------:R-:W-:Y:S01]  /*0670*/  IADD3.X R17, PT, PT, RZ, RZ, RZ, P0, !PT ;  /* 0x000000ffff117210 */ /* 0x000fe200007fe4ff */
[----:B------:R-:W-:Y:S01]  /*0680*/  IMAD.HI.U32 R18, R0, R7, R18 ;  /* 0x0000000700127227 */ /* 0x000fe200078e0012 */
[----:B------:R-:W-:-:S03]  /*0690*/  IADD3 R12, P1, PT, R12, R15, RZ ;  /* 0x0000000f0c0c7210 */ /* 0x000fc60007f3e0ff */
[----:B------:R-:W-:-:S04]  /*06a0*/  IMAD.WIDE.U32 R16, R8, R23, R16 ;  /* 0x0000001708107225 */ /* 0x000fc800078e0010 */
[----:B------:R-:W-:Y:S01]  /*06b0*/  IMAD.X R31, RZ, RZ, RZ, P2 ;  /* 0x000000ffff1f7224 */ /* 0x000fe200010e06ff */
[----:B------:R-:W-:Y:S01]  /*06c0*/  IADD3 R14, P0, PT, R14, R17, RZ ;  /* 0x000000110e0e7210 */ /* 0x000fe20007f1e0ff */
[----:B------:R-:W-:Y:S01]  /*06d0*/  IMAD.X R13, RZ, RZ, RZ, P1 ;  /* 0x000000ffff0d7224 */ /* 0x000fe200008e06ff */
[----:B------:R-:W-:Y:S01]  /*06e0*/  IADD3 R16, P3, PT, R16, R18, RZ ;  /* 0x0000001210107210 */ /* 0x000fe20007f7e0ff */
[----:B------:R-:W-:Y:S01]  /*06f0*/  IMAD.WIDE.U32 R30, R29, R20, R30 ;  /* 0x000000141d1e7225 */ /* 0x000fe200078e001e */
[----:B------:R-:W-:-:S03]  /*0700*/  IADD3.X R15, PT, PT, RZ, RZ, RZ, P0, !PT ;  /* 0x000000ffff0f7210 */ /* 0x000fc600007fe4ff */
[----:B------:R-:W-:-:S04]  /*0710*/  IMAD.WIDE.U32 R12, R22, R27, R12 ;  /* 0x0000001b160c7225 */ /* 0x000fc800078e000c */
[----:B------:R-:W-:Y:S01]  /*0720*/  IMAD.WIDE.U32 R14, R24, R23, R14 ;  /* 0x00000017180e7225 */ /* 0x000fe200078e000e */
[----:B------:R-:W-:-:S03]  /*0730*/  IADD3 R30, P0, PT, R30, R13, RZ ;  /* 0x0000000d1e1e7210 */ /* 0x000fc60007f1e0ff */
[----:B------:R-:W-:Y:S01]  /*0740*/  IMAD.X R17, RZ, RZ, RZ, P3 ;  /* 0x000000ffff117224 */ /* 0x000fe200018e06ff */
[----:B------:R-:W-:Y:S01]  /*0750*/  IADD3 R12, P1, PT, R12, R15, RZ ;  /* 0x0000000f0c0c7210 */ /* 0x000fe20007f3e0ff */
[----:B------:R-:W-:Y:S02]  /*0760*/  IMAD.IADD R25, R25, 0x1, R31 ;  /* 0x0000000119197824 */ /* 0x000fe400078e021f */
[----:B------:R-:W-:Y:S01]  /*0770*/  IMAD.WIDE.U32 R16, R6, R7, R16 ;  /* 0x0000000706107225 */ /* 0x000fe200078e0010 */
[----:B------:R-:W-:-:S03]  /*0780*/  IADD3.X R13, PT, PT, RZ, RZ, RZ, P1, !PT ;  /* 0x000000ffff0d7210 */ /* 0x000fc60000ffe4ff */
[----:B------:R-:W-:Y:S01]  /*0790*/  IMAD.X R31, RZ, RZ, RZ, P0 ;  /* 0x000000ffff1f7224 */ /* 0x000fe200000e06ff */
[----:B------:R-:W-:Y:S01]  /*07a0*/  IADD3 R14, P2, PT, R14, R17, RZ ;  /* 0x000000110e0e7210 */ /* 0x000fe20007f5e0ff */
[----:B------:R-:W-:Y:S01]  /*07b0*/  IMAD R17, R16, UR4, RZ ;  /* 0x0000000410117c24 */ /* 0x000fe2000f8e02ff */
[----:B------:R-:W-:Y:S01]  /*07c0*/  MOV R18, R16 ;  /* 0x0000001000127202 */ /* 0x000fe20000000f00 */
[----:B------:R-:W-:-:S04]  /*07d0*/  IMAD.WIDE.U32 R30, R21, R27, R30 ;  /* 0x0000001b151e7225 */ /* 0x000fc800078e001e */
[----:B------:R-:W-:-:S04]  /*07e0*/  IMAD.WIDE.U32 R12, R2, R23, R12 ;  /* 0x00000017020c7225 */ /* 0x000fc800078e000c */
[----:B------:R-:W-:Y:S01]  /*07f0*/  IMAD.X R15, RZ, RZ, RZ, P2 ;  /* 0x000000ffff0f7224 */ /* 0x000fe200010e06ff */
[----:B------:R-:W-:Y:S01]  /*0800*/  IADD3 R30, P1, PT, R30, R13, RZ ;  /* 0x0000000d1e1e7210 */ /* 0x000fe20007f3e0ff */
[----:B------:R-:W-:Y:S01]  /*0810*/  IMAD.HI.U32 R16, R0, R17, R18 ;  /* 0x0000001100107227 */ /* 0x000fe200078e0012 */
[----:B------:R-:W-:Y:S02]  /*0820*/  IADD3 R18, P0, PT, R25, R31, RZ ;  /* 0x0000001f19127210 */ /* 0x000fe40007f1e0ff */
[----:B------:R-:W-:Y:S01]  /*0830*/  IADD3.X R31, PT, PT, RZ, RZ, RZ, P1, !PT ;  /* 0x000000ffff1f7210 */ /* 0x000fe20000ffe4ff */
[----:B------:R-:W-:-:S04]  /*0840*/  IMAD.WIDE.U32 R14, R8, R7, R14 ;  /* 0x00000007080e7225 */ /* 0x000fc800078e000e */
[----:B------:R-:W-:Y:S01]  /*0850*/  IMAD.X R19, RZ, RZ, RZ, P0 ;  /* 0x000000ffff137224 */ /* 0x000fe200000e06ff */
[----:B------:R-:W-:Y:S01]  /*0860*/  IADD3 R12, P2, PT, R12, R15, RZ ;  /* 0x0000000f0c0c7210 */ /* 0x000fe20007f5e0ff */
[----:B------:R-:W-:Y:S01]  /*0870*/  IMAD.WIDE.U32 R30, R22, R23, R30 ;  /* 0x00000017161e7225 */ /* 0x000fe200078e001e */
[----:B------:R-:W-:-:S03]  /*0880*/  IADD3 R14, P0, PT, R14, R16, RZ ;  /* 0x000000100e0e7210 */ /* 0x000fc60007f1e0ff */
[----:B------:R-:W-:-:S04]  /*0890*/  IMAD.WIDE.U32 R18, R20, R27, R18 ;  /* 0x0000001b14127225 */ /* 0x000fc800078e0012 */
[----:B------:R-:W-:Y:S02]  /*08a0*/  IMAD.X R13, RZ, RZ, RZ, P2 ;  /* 0x000000ffff0d7224 */ /* 0x000fe400010e06ff */
[----:B------:R-:W-:Y:S01]  /*08b0*/  IMAD.X R15, RZ, RZ, RZ, P0 ;  /* 0x000000ffff0f7224 */ /* 0x000fe200000e06ff */
[----:B------:R-:W-:Y:S01]  /*08c0*/  IADD3 R18, P0, PT, R18, R31, RZ ;  /* 0x0000001f12127210 */ /* 0x000fe20007f1e0ff */
[----:B------:R-:W-:-:S04]  /*08d0*/  IMAD.WIDE.U32 R12, R24, R7, R12 ;  /* 0x00000007180c7225 */ /* 0x000fc800078e000c */
[----:B------:R-:W-:Y:S01]  /*08e0*/  IMAD.WIDE.U32 R14, R6, R17, R14 ;  /* 0x00000011060e7225 */ /* 0x000fe200078e000e */
[----:B------:R-:W-:-:S03]  /*08f0*/  IADD3 R30, P1, PT, R30, R13, RZ ;  /* 0x0000000d1e1e7210 */ /* 0x000fc60007f3e0ff */
[----:B------:R-:W-:Y:S01]  /*0900*/  IMAD.IADD R5, R5, 0x1, R19 ;  /* 0x0000000105057824 */ /* 0x000fe200078e0213 */
[----:B------:R-:W-:Y:S01]  /*0910*/  IADD3.X R19, PT, PT, RZ, RZ, RZ, P0, !PT ;  /* 0x000000ffff137210 */ /* 0x000fe200007fe4ff */
[----:B------:R-:W-:Y:S01]  /*0920*/  IMAD R25, R14, UR4, RZ ;  /* 0x000000040e197c24 */ /* 0x000fe2000f8e02ff */
[----:B------:R-:W-:Y:S01]  /*0930*/  IADD3 R12, P2, PT, R12, R15, RZ ;  /* 0x0000000f0c0c7210 */ /* 0x000fe20007f5e0ff */
[----:B------:R-:W-:Y:S01]  /*0940*/  IMAD.MOV.U32 R27, RZ, RZ, RZ ;  /* 0x000000ffff1b7224 */ /* 0x000fe200078e00ff */
[----:B------:R-:W-:Y:S01]  /*0950*/  MOV R26, R14 ;  /* 0x0000000e001a7202 */ /* 0x000fe20000000f00 */
[----:B------:R-:W2:Y:S01]  /*0960*/  LDG.E R15, desc[UR6][R10.64+0x2c] ;  /* 0x00002c060a0f7981 */ /* 0x000ea2000c1e1900 */
[----:B------:R-:W-:-:S04]  /*0970*/  IMAD.WIDE.U32 R18, R21, R23, R18 ;  /* 0x0000001715127225 */ /* 0x000fc800078e0012 */
[----:B------:R-:W-:Y:S02]  /*0980*/  IMAD.X R13, RZ, RZ, RZ, P2 ;  /* 0x000000ffff0d7224 */ /* 0x000fe400010e06ff */
[----:B------:R-:W-:Y:S02]  /*0990*/  IMAD.X R31, RZ, RZ, RZ, P1 ;  /* 0x000000ffff1f7224 */ /* 0x000fe400008e06ff */
        /* <DEDUP_REMOVED lines=9> */
[----:B------:R-:W-:Y:S01]  /*0a30*/  IMAD.WIDE.U32 R28, R20, R23, R26 ;  /* 0x00000017141c7225 */ /* 0x000fe200078e001a */
[----:B------:R-:W3:Y:S02]  /*0a40*/  LDG.E R14, desc[UR6][R10.64+0x3c] ;  /* 0x00003c060a0e7981 */ /* 0x000ee4000c1e1900 */
[----:B------:R-:W-:Y:S01]  /*0a50*/  IADD3.X R13, PT, PT, RZ, RZ, RZ, P0, !PT ;  /* 0x000000ffff0d7210 */ /* 0x000fe200007fe4ff */
[----:B------:R-:W-:Y:S01]  /*0a60*/  IMAD.X R31, RZ, RZ, RZ, P2 ;  /* 0x000000ffff1f7224 */ /* 0x000fe200010e06ff */
[----:B------:R-:W-:Y:S01]  /*0a70*/  IADD3 R5, PT, PT, R4, R29, RZ ;  /* 0x0000001d04057210 */ /* 0x000fe20007ffe0ff */
[----:B------:R-:W-:-:S04]  /*0a80*/  IMAD.WIDE.U32 R26, R22, R7, R18 ;  /* 0x00000007161a7225 */ /* 0x000fc800078e0012 */
[----:B------:R-:W-:Y:S01]  /*0a90*/  IMAD.WIDE.U32 R12, R6, R25, R12 ;  /* 0x00000019060c7225 */ /* 0x000fe200078e000c */
[----:B------:R-:W-:-:S03]  /*0aa0*/  IADD3 R28, P0, PT, R28, R27, RZ ;  /* 0x0000001b1c1c7210 */ /* 0x000fc60007f1e0ff */
[----:B------:R-:W-:-:S03]  /*0ab0*/  IMAD.WIDE.U32 R30, R24, R17, R30 ;  /* 0x00000011181e7225 */ /* 0x000fc600078e001e */
[----:B------:R-:W-:Y:S01]  /*0ac0*/  IADD3 R18, P2, PT, R30, R13, RZ ;  /* 0x0000000d1e127210 */ /* 0x000fe20007f5e0ff */
[----:B------:R-:W-:Y:S01]  /*0ad0*/  IMAD R13, R12, UR4, RZ ;  /* 0x000000040c0d7c24 */ /* 0x000fe2000f8e02ff */
[----:B------:R-:W-:Y:S02]  /*0ae0*/  MOV R30, R12 ;  /* 0x0000000c001e7202 */ /* 0x000fe40000000f00 */
[----:B------:R-:W4:Y:S01]  /*0af0*/  LDG.E R12, desc[UR6][R10.64+0x30] ;  /* 0x000030060a0c7981 */ /* 0x000f22000c1e1900 */
[----:B------:R-:W-:Y:S01]  /*0b00*/  IADD3 R26, P1, PT, R26, R31, RZ ;  /* 0x0000001f1a1a7210 */ /* 0x000fe20007f3e0ff */
[----:B------:R-:W-:Y:S02]  /*0b10*/  IMAD.X R19, RZ, RZ, RZ, P2 ;  /* 0x000000ffff137224 */ /* 0x000fe400010e06ff */
[----:B------:R-:W-:Y:S02]  /*0b20*/  IMAD.MOV.U32 R31, RZ, RZ, RZ ;  /* 0x000000ffff1f7224 */ /* 0x000fe400078e00ff */
[----:B------:R-:W-:-:S02]  /*0b30*/  IMAD.X R27, RZ, RZ, RZ, P1 ;  /* 0x000000ffff1b7224 */ /* 0x000fc400008e06ff */
[----:B------:R-:W-:-:S04]  /*0b40*/  IMAD.HI.U32 R23, R0, R13, R30 ;  /* 0x0000000d00177227 */ /* 0x000fc800078e001e */
[----:B------:R-:W-:-:S04]  /*0b50*/  IMAD.WIDE.U32 R18, R8, R25, R18 ;  /* 0x0000001908127225 */ /* 0x000fc800078e0012 */
[----:B------:R-:W-:Y:S01]  /*0b60*/  IMAD.WIDE.U32 R30, R2, R17, R26 ;  /* 0x00000011021e7225 */ /* 0x000fe200078e001a */
[----:B------:R-:W-:-:S03]  /*0b70*/  IADD3 R26, P1, PT, R18, R23, RZ ;  /* 0x00000017121a7210 */ /* 0x000fc60007f3e0ff */
[----:B------:R-:W-:Y:S01]  /*0b80*/  IMAD.X R29, RZ, RZ, RZ, P0 ;  /* 0x000000ffff1d7224 */ /* 0x000fe200000e06ff */
[----:B------:R-:W-:Y:S01]  /*0b90*/  IADD3.X R27, PT, PT, RZ, RZ, RZ, P1, !PT ;  /* 0x000000ffff1b7210 */ /* 0x000fe20000ffe4ff */
[----:B------:R-:W-:Y:S01]  /*0ba0*/  IMAD.WIDE.U32 R28, R21, R7, R28 ;  /* 0x00000007151c7225 */ /* 0x000fe200078e001c */
[----:B------:R-:W-:-:S03]  /*0bb0*/  IADD3 R4, P2, PT, R30, R19, RZ ;  /* 0x000000131e047210 */ /* 0x000fc60007f5e0ff */
[----:B------:R-:W-:Y:S01]  /*0bc0*/  IMAD.WIDE.U32 R26, R6, R13, R26 ;  /* 0x0000000d061a7225 */ /* 0x000fe200078e001a */
[----:B------:R-:W-:Y:S02]  /*0bd0*/  IADD3 R18, P3, PT, R28, R31, RZ ;  /* 0x0000001f1c127210 */ /* 0x000fe40007f7e0ff */
[----:B------:R-:W-:Y:S01]  /*0be0*/  IADD3 R30, P1, PT, R5, R29, RZ ;  /* 0x0000001d051e7210 */ /* 0x000fe20007f3e0ff */
[----:B------:R-:W-:Y:S02]  /*0bf0*/  IMAD R23, R26, UR4, RZ ;  /* 0x000000041a177c24 */ /* 0x000fe4000f8e02ff */
[----:B------:R-:W-:Y:S02]  /*0c00*/  IMAD.MOV.U32 R28, RZ, RZ, R26 ;  /* 0x000000ffff1c7224 */ /* 0x000fe400078e001a */
[----:B------:R-:W-:Y:S02]  /*0c10*/  IMAD.MOV.U32 R29, RZ, RZ, RZ ;  /* 0x000000ffff1d7224 */ /* 0x000fe400078e00ff */
[----:B------:R-:W-:-:S02]  /*0c20*/  IMAD.HI.U32 R28, R0, R23, R28 ;  /* 0x00000017001c7227 */ /* 0x000fc400078e001c */
[----:B------:R-:W5:Y:S02]  /*0c30*/  LDG.E R0, desc[UR6][R10.64+0x34] ;  /* 0x000034060a007981 */ /* 0x000f64000c1e1900 */
[----:B------:R-:W-:Y:S02]  /*0c40*/  IMAD.X R31, RZ, RZ, RZ, P1 ;  /* 0x000000ffff1f7224 */ /* 0x000fe400008e06ff */
[----:B------:R-:W-:Y:S02]  /*0c50*/  IMAD.WIDE.U32 R30, R20, R7, R30 ;  /* 0x00000007141e7225 */ /* 0x000fe400078e001e */
[----:B------:R0:W3:Y:S01]  /*0c60*/  LDG.E R7, desc[UR6][R10.64+0x38] ;  /* 0x000038060a077981 */ /* 0x0000e2000c1e1900 */
[----:B------:R-:W-:Y:S01]  /*0c70*/  IADD3.X R5, PT, PT, RZ, RZ, RZ, P2, !PT ;  /* 0x000000ffff057210 */ /* 0x000fe200017fe4ff */
[----:B------:R-:W-:Y:S02]  /*0c80*/  IMAD.X R19, RZ, RZ, RZ, P3 ;  /* 0x000000ffff137224 */ /* 0x000fe400018e06ff */
        /* <DEDUP_REMOVED lines=9> */
[----:B------:R-:W-:Y:S01]  /*0d20*/  IMAD.WIDE.U32 R4, R2, R25, R4 ;  /* 0x0000001902047225 */ /* 0x000fe200078e0004 */
[----:B------:R-:W-:-:S03]  /*0d30*/  IADD3 R28, P0, PT, R26, R28, RZ ;  /* 0x0000001c1a1c7210 */ /* 0x000fc60007f1e0ff */
[----:B------:R-:W-:Y:S01]  /*0d40*/  IMAD.WIDE.U32 R18, R21, R17, R18 ;  /* 0x0000001115127225 */ /* 0x000fe200078e0012 */
        /* <DEDUP_REMOVED lines=8> */
[----:B0-----:R-:W-:Y:S02]  /*0dd0*/  IADD3 R10, P2, PT, R26, R29, RZ ;  /* 0x0000001d1a0a7210 */ /* 0x001fe40007f5e0ff */
[----:B------:R-:W-:-:S03]  /*0de0*/  IADD3 R26, P1, PT, R4, R27, RZ ;  /* 0x0000001b041a7210 */ /* 0x000fc60007f3e0ff */
[----:B------:R-:W-:Y:S01]  /*0df0*/  IMAD.X R11, RZ, RZ, RZ, P2 ;  /* 0x000000ffff0b7224 */ /* 0x000fe200010e06ff */
[----:B------:R-:W-:Y:S01]  /*0e00*/  IADD3.X R27, PT, PT, RZ, RZ, RZ, P1, !PT ;  /* 0x000000ffff1b7210 */ /* 0x000fe20000ffe4ff */
[----:B------:R-:W-:-:S04]  /*0e10*/  IMAD.WIDE.U32 R10, R8, R23, R10 ;  /* 0x00000017080a7225 */ /* 0x000fc800078e000a */
[----:B------:R-:W-:-:S03]  /*0e20*/  IMAD.WIDE.U32 R26, R2, R13, R26 ;  /* 0x0000000d021a7225 */ /* 0x000fc600078e001a */
[----:B------:R-:W-:Y:S01]  /*0e30*/  IADD3 R16, P2, PT, R26, R11, RZ ;  /* 0x0000000b1a107210 */ /* 0x000fe20007f5e0ff */
[----:B------:R-:W-:Y:S01]  /*0e40*/  IMAD R9, R9, UR5, RZ ;  /* 0x0000000509097c24 */ /* 0x000fe2000f8e02ff */
[----:B--2---:R-:W-:-:S04]  /*0e50*/  IADD3 R15, PT, PT, R15, R31, RZ ;  /* 0x0000001f0f0f7210 */ /* 0x004fc80007ffe0ff */
[----:B------:R-:W-:-:S05]  /*0e60*/  IADD3 R18, P0, PT, R15, R19, RZ ;  /* 0x000000130f127210 */ /* 0x000fca0007f1e0ff */
[----:B------:R-:W-:Y:S02]  /*0e70*/  IMAD.X R19, RZ, RZ, RZ, P0 ;  /* 0x000000ffff137224 */ /* 0x000fe400000e06ff */
[----:B------:R-:W-:-:S03]  /*0e80*/  IMAD.WIDE.U32 R18, R20, R17, R18 ;  /* 0x0000001114127225 */ /* 0x000fc600078e0012 */
[----:B------:R-:W-:-:S05]  /*0e90*/  IADD3 R4, P0, PT, R18, R5, RZ ;  /* 0x0000000512047210 */ /* 0x000fca0007f1e0ff */
[----:B------:R-:W-:Y:S02]  /*0ea0*/  IMAD.X R5, RZ, RZ, RZ, P0 ;  /* 0x000000ffff057224 */ /* 0x000fe400000e06ff */
[----:B------:R-:W-:Y:S01]  /*0eb0*/  IMAD.WIDE.U32 R4, R21, R25, R4 ;  /* 0x0000001915047225 */ /* 0x000fe200078e0004 */
[----:B------:R-:W-:Y:S02]  /*0ec0*/  IADD3.X R17, PT, PT, RZ, RZ, RZ, P2, !PT ;  /* 0x000000ffff117210 */ /* 0x000fe400017fe4ff */
[----:B------:R-:W-:Y:S01]  /*0ed0*/  IADD3 R26, P1, PT, R4, R27, RZ ;  /* 0x0000001b041a7210 */ /* 0x000fe20007f3e0ff */
[----:B------:R-:W-:-:S04]  /*0ee0*/  IMAD.WIDE.U32 R16, R24, R23, R16 ;  /* 0x0000001718107225 */ /* 0x000fc800078e0010 */
[----:B------:R-:W-:Y:S02]  /*0ef0*/  IMAD.X R27, RZ, RZ, RZ, P1 ;  /* 0x000000ffff1b7224 */ /* 0x000fe400008e06ff */
[----:B----4-:R-:W-:-:S05]  /*0f00*/  IMAD.IADD R19, R12, 0x1, R19 ;  /* 0x000000010c137824 */ /* 0x010fca00078e0213 */
[----:B------:R-:W-:Y:S01]  /*0f10*/  IADD3 R4, P0, PT, R19, R5, RZ ;  /* 0x0000000513047210 */ /* 0x000fe20007f1e0ff */
[----:B------:R-:W-:-:S04]  /*0f20*/  IMAD.WIDE.U32 R26, R22, R13, R26 ;  /* 0x0000000d161a7225 */ /* 0x000fc800078e001a */
[----:B------:R-:W-:Y:S02]  /*0f30*/  IMAD.X R5, RZ, RZ, RZ, P0 ;  /* 0x000000ffff057224 */ /* 0x000fe400000e06ff */
[----:B------:R-:W-:Y:S01]  /*0f40*/  IMAD.WIDE.U32 R4, R20, R25, R4 ;  /* 0x0000001914047225 */ /* 0x000fe200078e0004 */
[----:B------:R-:W-:Y:S02]  /*0f50*/  IADD3 R18, P1, PT, R26, R17, RZ ;  /* 0x000000111a127210 */ /* 0x000fe40007f3e0ff */
[----:B------:R-:W-:Y:S02]  /*0f60*/  IADD3 R26, P0, PT, R4, R27, RZ ;  /* 0x0000001b041a7210 */ /* 0x000fe40007f1e0ff */
[----:B------:R-:W-:-:S03]  /*0f70*/  IADD3.X R19, PT, PT, RZ, RZ, RZ, P1, !PT ;  /* 0x000000ffff137210 */ /* 0x000fc60000ffe4ff */
[----:B------:R-:W-:Y:S02]  /*0f80*/  IMAD.X R27, RZ, RZ, RZ, P0 ;  /* 0x000000ffff1b7224 */ /* 0x000fe400000e06ff */
[----:B------:R-:W-:-:S04]  /*0f90*/  IMAD.WIDE.U32 R18, R2, R23, R18 ;  /* 0x0000001702127225 */ /* 0x000fc800078e0012 */
[----:B------:R-:W-:-:S03]  /*0fa0*/  IMAD.WIDE.U32 R26, R21, R13, R26 ;  /* 0x0000000d151a7225 */ /* 0x000fc600078e001a */
[----:B------:R-:W-:Y:S01]  /*0fb0*/  IADD3 R4, P1, PT, R26, R19, RZ ;  /* 0x000000131a047210 */ /* 0x000fe20007f3e0ff */
[----:B-----5:R-:W-:-:S05]  /*0fc0*/  IMAD.IADD R5, R0, 0x1, R5 ;  /* 0x0000000100057824 */ /* 0x020fca00078e0205 */
[----:B------:R-:W-:Y:S02]  /*0fd0*/  IADD3 R26, P0, PT, R5, R27, RZ ;  /* 0x0000001b051a7210 */ /* 0x000fe40007f1e0ff */
[----:B------:R-:W-:-:S03]  /*0fe0*/  IADD3.X R5, PT, PT, RZ, RZ, RZ, P1, !PT ;  /* 0x000000ffff057210 */ /* 0x000fc60000ffe4ff */
[----:B------:R-:W-:Y:S02]  /*0ff0*/  IMAD.X R27, RZ, RZ, RZ, P0 ;  /* 0x000000ffff1b7224 */ /* 0x000fe400000e06ff */
[----:B------:R-:W-:-:S04]  /*1000*/  IMAD.WIDE.U32 R4, R22, R23, R4 ;  /* 0x0000001716047225 */ /* 0x000fc800078e0004 */
[----:B------:R-:W-:Y:S02]  /*1010*/  IMAD.WIDE.U32 R26, R20, R13, R26 ;  /* 0x0000000d141a7225 */ /* 0x000fe400078e001a */
[----:B------:R-:W0:Y:S01]  /*1020*/  LDC.64 R12, c[0x0][0x398] ;  /* 0x0000e600ff0c7b82 */ /* 0x000e220000000a00 */
[----:B------:R-:W-:-:S04]  /*1030*/  IADD3 R24, P0, PT, R26, R5, RZ ;  /* 0x000000051a187210 */ /* 0x000fc80007f1e0ff */
[----:B------:R-:W-:Y:S01]  /*1040*/  IADD3.X R25, PT, PT, RZ, RZ, RZ, P0, !PT ;  /* 0x000000ffff197210 */ /* 0x000fe200007fe4ff */
[----:B---3--:R-:W-:Y:S02]  /*1050*/  IMAD.IADD R7, R7, 0x1, R27 ;  /* 0x0000000107077824 */ /* 0x008fe400078e021b */
[----:B------:R-:W-:-:S05]  /*1060*/  IMAD.WIDE.U32 R24, R21, R23, R24 ;  /* 0x0000001715187225 */ /* 0x000fca00078e0018 */
[----:B------:R-:W-:Y:S01]  /*1070*/  IADD3 R6, P0, PT, R7, R25, RZ ;  /* 0x0000001907067210 */ /* 0x000fe20007f1e0ff */
[----:B------:R-:W-:-:S03]  /*1080*/  IMAD.SHL.U32 R0, R3, 0x4, RZ ;  /* 0x0000000403007824 */ /* 0x000fc600078e00ff */
[----:B------:R-:W-:Y:S01]  /*1090*/  IADD3.X R7, PT, PT, RZ, RZ, RZ, P0, !PT ;  /* 0x000000ffff077210 */ /* 0x000fe200007fe4ff */
[----:B0-----:R-:W-:-:S04]  /*10a0*/  IMAD.WIDE R12, R9, 0x4, R12 ;  /* 0x00000004090c7825 */ /* 0x001fc800078e020c */
[----:B------:R-:W-:Y:S01]  /*10b0*/  IMAD.WIDE.U32 R20, R20, R23, R6 ;  /* 0x0000001714147225 */ /* 0x000fe200078e0006 */
[----:B------:R-:W-:-:S04]  /*10c0*/  LOP3.LUT R7, R0, 0x1c, RZ, 0xc0, !PT ;  /* 0x0000001c00077812 */ /* 0x000fc800078ec0ff */
[----:B------:R-:W-:Y:S02]  /*10d0*/  IADD3 R8, P1, PT, R7, UR8, RZ ;  /* 0x0000000807087c10 */ /* 0x000fe4000ff3e0ff */
[----:B------:R-:W-:Y:S02]  /*10e0*/  IADD3 R6, P0, PT, R12, R7, RZ ;  /* 0x000000070c067210 */ /* 0x000fe40007f1e0ff */
[----:B------:R-:W-:Y:S01]  /*10f0*/  IADD3 R5, PT, PT, R14, R21, RZ ;  /* 0x000000150e057210 */ /* 0x000fe20007ffe0ff */
[----:B------:R-:W-:Y:S01]  /*1100*/  IMAD.X R9, RZ, RZ, UR9, P1 ;  /* 0x00000009ff097e24 */ /* 0x000fe200088e06ff */
[----:B------:R-:W-:Y:S01]  /*1110*/  IADD3.X R7, PT, PT, RZ, R13, RZ, P0, !PT ;  /* 0x0000000dff077210 */ /* 0x000fe200007fe4ff */
[----:B------:R-:W-:Y:S04]  /*1120*/  STG.E desc[UR6][R12.64], R28 ;  /* 0x0000001c0c007986 */ /* 0x000fe8000c101906 */
[----:B------:R-:W-:Y:S04]  /*1130*/  STG.E desc[UR6][R12.64+0x4], R10 ;  /* 0x0000040a0c007986 */ /* 0x000fe8000c101906 */
[----:B------:R-:W-:Y:S04]  /*1140*/  STG.E desc[UR6][R12.64+0x8], R16 ;  /* 0x000008100c007986 */ /* 0x000fe8000c101906 */
        /* <DEDUP_REMOVED lines=11> */
[----:B------:R-:W0:Y:S01]  /*1200*/  SHFL.IDX PT, R4, R2, 0x7, 0x1f ;  /* 0x00e01f0002047f89 */ /* 0x000e2200000e0000 */
[----:B------:R-:W-:Y:S02]  /*1210*/  LOP3.LUT R0, R3, 0x7, RZ, 0xc0, !PT ;  /* 0x0000000703007812 */ /* 0x000fe400078ec0ff */
        /* <DEDUP_REMOVED lines=23> */
.L_x_40:
[----:B------:R-:W-:-:S13]  /*1390*/  ISETP.GE.AND P0, PT, R4, RZ, PT ;  /* 0x000000ff0400720c */ /* 0x000fda0003f06270 */
[----:B------:R-:W-:Y:S05]  /*13a0*/  @!P0 EXIT ;  /* 0x000000000000894d */ /* 0x000fea0003800000 */
.L_x_41:
[----:B------:R-:W-:Y:S01]  /*13b0*/  ISETP.NE.AND P0, PT, R0, RZ, PT ;  /* 0x000000ff0000720c */ /* 0x000fe20003f05270 */
[----:B------:R-:W-:Y:S01]  /*13c0*/  BSSY B0, `(.L_x_42) ;  /* 0x000000b000007945 */ /* 0x000fe20003800000 */
[----:B------:R-:W-:-:S11]  /*13d0*/  CS2R R2, SRZ ;  /* 0x0000000000027805 */ /* 0x000fd6000001ff00 */
[----:B------:R-:W-:Y:S05]  /*13e0*/  @!P0 BRA `(.L_x_43) ;  /* 0x0000000000208947 */ /* 0x000fea0003800000 */
[----:B------:R-:W-:-:S04]  /*13f0*/  VIADD R3, R0, 0xffffffff ;  /* 0xffffffff00037836 */ /* 0x000fc80000000000 */
[----:B------:R-:W-:-:S06]  /*1400*/  IMAD.WIDE.U32 R12, R3, 0x4, R12 ;  /* 0x00000004030c7825 */ /* 0x000fcc00078e000c */
[----:B------:R-:W2:Y:S01]  /*1410*/  LDG.E R12, desc[UR6][R12.64] ;  /* 0x000000060c0c7981 */ /* 0x000ea2000c1e1900 */
[----:B------:R-:W-:Y:S01]  /*1420*/  UMOV UR4, 0xffffffff ;  /* 0xffffffff00047882 */ /* 0x000fe20000000000 */
[----:B--2---:R-:W-:Y:S02]  /*1430*/  SHF.R.U32.HI R2, RZ, 0x1f, R12 ;  /* 0x0000001fff027819 */ /* 0x004fe4000001160c */
[----:B------:R-:W-:Y:S05]  /*1440*/  BRA.DIV UR4, `(.L_x_44) ;  /* 0x0000000a04cc7947 */ /* 0x000fea000b800000 */
[----:B------:R0:W1:Y:S02]  /*1450*/  SHFL.IDX PT, R2, R2, R3, 0x1f ;  /* 0x00001f0302027589 */ /* 0x00006400000e0000 */
.L_x_60:
[----:B0-----:R-:W-:-:S07]  /*1460*/  HFMA2 R3, -RZ, RZ, 0, 0 ;  /* 0x00000000ff037431 */ /* 0x001fce00000001ff */
.L_x_43:
[----:B------:R-:W-:Y:S05]  /*1470*/  BSYNC B0 ;  /* 0x0000000000007941 */ /* 0x000fea0003800000 */
.L_x_42:
[----:B-1----:R-:W-:Y:S02]  /*1480*/  IADD3 R11, P1, P2, R11, -R2, -R8 ;  /* 0x800000020b0b7210 */ /* 0x002fe40007a3e808 */
[----:B------:R-:W-:Y:S02]  /*1490*/  ISETP.NE.AND P0, PT, R0, 0x7, PT ;  /* 0x000000070000780c */ /* 0x000fe40003f05270 */
[----:B------:R-:W-:Y:S01]  /*14a0*/  IADD3.X R2, PT, PT, RZ, -0x1, ~R3, P1, P2 ;  /* 0xffffffffff027810 */ /* 0x000fe20000fe4c03 */
[----:B------:R0:W-:Y:S10]  /*14b0*/  STG.E desc[UR6][R6.64], R11 ;  /* 0x0000000b06007986 */ /* 0x0001f4000c101906 */
[----:B------:R-:W-:Y:S05]  /*14c0*/  @!P0 BRA `(.L_x_45) ;  /* 0x0000000000108947 */ /* 0x000fea0003800000 */
[----:B------:R-:W-:Y:S01]  /*14d0*/  UMOV UR4, 0xffffffff ;  /* 0xffffffff00047882 */ /* 0x000fe20000000000 */
[----:B------:R-:W-:Y:S01]  /*14e0*/  SHF.R.U32.HI R2, RZ, 0x1f, R2 ;  /* 0x0000001fff027819 */ /* 0x000fe20000011602 */
[----:B------:R-:W-:Y:S01]  /*14f0*/  VIADD R0, R0, 0x1 ;  /* 0x0000000100007836 */ /* 0x000fe20000000000 */
[----:B------:R-:W-:Y:S06]  /*1500*/  BRA.DIV UR4, `(.L_x_46) ;  /* 0x0000000a04c07947 */ /* 0x000fec000b800000 */
.L_x_45:
[----:B------:R-:W-:Y:S05]  /*1510*/  WARPSYNC.ALL ;  /* 0x0000000000007948 */ /* 0x000fea0003800000 */
[----:B------:R-:W-:Y:S06]  /*1520*/  BAR.SYNC.DEFER_BLOCKING 0x0 ;  /* 0x0000000000007b1d */ /* 0x000fec0000010000 */
[----:B------:R-:W-:Y:S05]  /*1530*/  EXIT ;  /* 0x000000000000794d */ /* 0x000fea0003800000 */
.L_x_39:
[----:B------:R-:W-:-:S13]  /*1540*/  ISETP.GT.U32.AND P0, PT, R0, 0xf, PT ;  /* 0x0000000f0000780c */ /* 0x000fda0003f04070 */
[----:B------:R-:W0:Y:S01]  /*1550*/  @!P0 LDC.64 R4, c[0x0][0x380] ;  /* 0x0000e000ff048b82 */ /* 0x000e220000000a00 */
[----:B------:R-:W-:-:S05]  /*1560*/  @!P0 LEA R7, R9, R0, 0x4 ;  /* 0x0000000009078211 */ /* 0x000fca00078e20ff */
[----:B0-----:R-:W-:-:S06]  /*1570*/  @!P0 IMAD.WIDE R4, R7, 0x4, R4 ;  /* 0x0000000407048825 */ /* 0x001fcc00078e0204 */
[----:B------:R-:W2:Y:S01]  /*1580*/  @!P0 LDG.E R5, desc[UR6][R4.64] ;  /* 0x0000000604058981 */ /* 0x000ea2000c1e1900 */
[----:B------:R-:W-:Y:S02]  /*1590*/  MOV R11, 0x400 ;  /* 0x00000400000b7802 */ /* 0x000fe40000000f00 */
[----:B------:R-:W-:Y:S01]  /*15a0*/  LOP3.LUT R8, R3, 0xf, RZ, 0xc0, !PT ;  /* 0x0000000f03087812 */ /* 0x000fe200078ec0ff */
[----:B------:R-:W0:Y:S02]  /*15b0*/  S2R R6, SR_CgaCtaId ;  /* 0x0000000000067919 */ /* 0x000e240000008800 */
[----:B0-----:R-:W-:-:S05]  /*15c0*/  LEA R7, R6, R11, 0x18 ;  /* 0x0000000b06077211 */ /* 0x001fca00078ec0ff */
[----:B------:R-:W-:-:S05]  /*15d0*/  IMAD R2, R0, 0x4, R7 ;  /* 0x0000000400027824 */ /* 0x000fca00078e0207 */
[----:B--2---:R0:W-:Y:S01]  /*15e0*/  @!P0 STS [R2], R5 ;  /* 0x0000000502008388 */ /* 0x0041e20000000800 */
[----:B------:R-:W-:Y:S08]  /*15f0*/  BAR.SYNC.DEFER_BLOCKING 0x0 ;  /* 0x0000000000007b1d */ /* 0x000ff00000010000 */
[----:B------:R-:W-:Y:S01]  /*1600*/  BAR.SYNC.DEFER_BLOCKING 0x0 ;  /* 0x0000000000007b1d */ /* 0x000fe20000010000 */
[----:B------:R-:W-:-:S13]  /*1610*/  ISETP.GT.U32.AND P0, PT, R8, 0x8, PT ;  /* 0x000000080800780c */ /* 0x000fda0003f04070 */
[----:B0-----:R-:W-:Y:S05]  /*1620*/  @P0 BRA `(.L_x_47) ;  /* 0x0000000000040947 */ /* 0x001fea0003800000 */
[----:B------:R-:W-:Y:S05]  /*1630*/  BPT.TRAP 0x1 ;  /* 0x000000040000795c */ /* 0x000fea0000300000 */
.L_x_47:
[----:B------:R-:W-:Y:S05]  /*1640*/  WARPSYNC.ALL ;  /* 0x0000000000007948 */ /* 0x000fea0003800000 */
[----:B------:R-:W-:Y:S08]  /*1650*/  BAR.SYNC.DEFER_BLOCKING 0x0 ;  /* 0x0000000000007b1d */ /* 0x000ff00000010000 */
[----:B------:R-:W-:Y:S01]  /*1660*/  BAR.SYNC.DEFER_BLOCKING 0x0 ;  /* 0x0000000000007b1d */ /* 0x000fe20000010000 */
[----:B------:R-:W-:-:S05]  /*1670*/  ISETP.GE.AND P0, PT, R0, UR5, PT ;  /* 0x0000000500007c0c */ /* 0x000fca000bf06270 */
[----:B------:R-:W0:Y:S08]  /*1680*/  LDCU.64 UR8, c[0x0][0x390] ;  /* 0x00007200ff0877ac */ /* 0x000e300008000a00 */
[----:B------:R-:W-:-:S05]  /*1690*/  @!P0 LEA R8, R0, R1, 0x2 ;  /* 0x0000000100088211 */ /* 0x000fca00078e10ff */
[----:B------:R1:W2:Y:S01]  /*16a0*/  @!P0 LDL R12, [R8+0x40] ;  /* 0x00004000080c8983 */ /* 0x0002a20000100800 */
[----:B------:R-:W-:Y:S01]  /*16b0*/  @!P0 IADD3 R5, PT, PT, R11, 0x40, RZ ;  /* 0x000000400b058810 */ /* 0x000fe20007ffe0ff */
[----:B------:R-:W-:Y:S02]  /*16c0*/  IMAD.SHL.U32 R4, R3, 0x4, RZ ;  /* 0x0000000403047824 */ /* 0x000fe400078e00ff */
[----:B------:R-:W-:Y:S01]  /*16d0*/  VIADD R13, R11, 0x60 ;  /* 0x000000600b0d7836 */ /* 0x000fe20000000000 */
[----:B------:R-:W-:Y:S02]  /*16e0*/  @!P0 LEA R5, R6, R5, 0x18 ;  /* 0x0000000506058211 */ /* 0x000fe400078ec0ff */
[----:B------:R-:W-:Y:S02]  /*16f0*/  LOP3.LUT R10, R4, 0x1c, RZ, 0xc0, !PT ;  /* 0x0000001c040a7812 */ /* 0x000fe400078ec0ff */
[----:B------:R-:W-:Y:S02]  /*1700*/  @!P0 LEA R19, R0, R5, 0x2 ;  /* 0x0000000500138211 */ /* 0x000fe400078e10ff */
[----:B------:R-:W-:-:S02]  /*1710*/  LEA R13, R6, R13, 0x18 ;  /* 0x0000000d060d7211 */ /* 0x000fc400078ec0ff */
[----:B0-----:R-:W-:Y:S02]  /*1720*/  IADD3 R4, P1, PT, R10, UR8, RZ ;  /* 0x000000080a047c10 */ /* 0x001fe4000ff3e0ff */
[----:B-1----:R-:W-:-:S03]  /*1730*/  IADD3 R8, PT, PT, R13, R10, RZ ;  /* 0x0000000a0d087210 */ /* 0x002fc60007ffe0ff */
[----:B------:R-:W-:Y:S01]  /*1740*/  IMAD.X R5, RZ, RZ, UR9, P1 ;  /* 0x00000009ff057e24 */ /* 0x000fe200088e06ff */
[----:B--2---:R0:W-:Y:S01]  /*1750*/  @!P0 STS [R19], R12 ;  /* 0x0000000c13008388 */ /* 0x0041e20000000800 */
[----:B------:R-:W-:Y:S06]  /*1760*/  BAR.SYNC.DEFER_BLOCKING 0x0 ;  /* 0x0000000000007b1d */ /* 0x000fec0000010000 */
[----:B------:R-:W-:Y:S02]  /*1770*/  STS [R8], RZ ;  /* 0x000000ff08007388 */ /* 0x000fe40000000800 */
[----:B------:R-:W-:Y:S06]  /*1780*/  BAR.SYNC.DEFER_BLOCKING 0x0 ;  /* 0x0000000000007b1d */ /* 0x000fec0000010000 */
[----:B------:R-:W2:Y:S01]  /*1790*/  LDG.E R10, desc[UR6][R4.64] ;  /* 0x00000006040a7981 */ /* 0x000ea2000c1e1900 */
[----:B------:R-:W-:-:S03]  /*17a0*/  VIADD R11, R11, 0xa0 ;  /* 0x000000a00b0b7836 */ /* 0x000fc60000000000 */
[----:B------:R-:W2:Y:S02]  /*17b0*/  LDS R15, [R7+0x40] ;  /* 0x00004000070f7984 */ /* 0x000ea40000000800 */
[----:B0-----:R-:W-:-:S04]  /*17c0*/  LEA R12, R6, R11, 0x18 ;  /* 0x0000000b060c7211 */ /* 0x001fc800078ec0ff */
[----:B------:R-:W-:Y:S01]  /*17d0*/  LEA R6, R0, R12, 0x2 ;  /* 0x0000000c00067211 */ /* 0x000fe200078e10ff */
[----:B--2---:R-:W-:-:S05]  /*17e0*/  IMAD.WIDE.U32 R14, R10, R15, RZ ;  /* 0x0000000f0a0e7225 */ /* 0x004fca00078e00ff */
[----:B------:R-:W-:Y:S04]  /*17f0*/  ATOMS.ADD RZ, [R8], R14 ;  /* 0x0000000e08ff738c */ /* 0x000fe80000000000 */
[----:B------:R-:W-:Y:S04]  /*1800*/  ATOMS.ADD RZ, [R8+0x4], R15 ;  /* 0x0000040f08ff738c */ /* 0x000fe80000000000 */
[----:B------:R-:W0:Y:S02]  /*1810*/  LDS R17, [R7+0x44] ;  /* 0x0000440007117984 */ /* 0x000e240000000800 */
[----:B0-----:R-:W-:-:S05]  /*1820*/  IMAD.WIDE.U32 R16, R10, R17, RZ ;  /* 0x000000110a107225 */ /* 0x001fca00078e00ff */
[----:B------:R-:W-:Y:S04]  /*1830*/  ATOMS.ADD RZ, [R8+0x4], R16 ;  /* 0x0000041008ff738c */ /* 0x000fe80000000000 */
        /* <DEDUP_REMOVED lines=23> */
[----:B------:R0:W-:Y:S04]  /*19b0*/  ATOMS.ADD RZ, [R8+0x1c], R10 ;  /* 0x00001c0a08ff738c */ /* 0x0001e80000000000 */
[----:B------:R0:W-:Y:S01]  /*19c0*/  ATOMS.ADD RZ, [R8+0x20], R11 ;  /* 0x0000200b08ff738c */ /* 0x0001e20000000000 */
[----:B------:R-:W-:Y:S08]  /*19d0*/  BAR.SYNC.DEFER_BLOCKING 0x0 ;  /* 0x0000000000007b1d */ /* 0x000ff00000010000 */
[----:B------:R-:W-:Y:S06]  /*19e0*/  BAR.SYNC.DEFER_BLOCKING 0x0 ;  /* 0x0000000000007b1d */ /* 0x000fec0000010000 */
[----:B0-----:R-:W-:Y:S05]  /*19f0*/  @P0 BRA `(.L_x_48) ;  /* 0x0000000000240947 */ /* 0x001fea0003800000 */
[----:B------:R-:W-:Y:S01]  /*1a00*/  IMAD R13, R0, 0x4, R13 ;  /* 0x00000004000d7824 */ /* 0x000fe200078e020d */
[----:B------:R-:W-:Y:S01]  /*1a10*/  LDS R2, [R2] ;  /* 0x0000000002027984 */ /* 0x000fe20000000800 */
[----:B------:R-:W-:-:S04]  /*1a20*/  UIADD3 UR4, UPT, UPT, UR5, -0x1, URZ ;  /* 0xffffffff05047890 */ /* 0x000fc8000fffe0ff */
[----:B------:R-:W0:Y:S02]  /*1a30*/  LDS R13, [R13] ;  /* 0x000000000d0d7984 */ /* 0x000e240000000800 */
[----:B------:R-:W-:Y:S02]  /*1a40*/  ISETP.GE.U32.AND P1, PT, R0, UR4, PT ;  /* 0x0000000400007c0c */ /* 0x000fe4000bf26070 */
[----:B0-----:R-:W-:-:S05]  /*1a50*/  IADD3 R7, PT, PT, R2, -R13, RZ ;  /* 0x8000000d02077210 */ /* 0x001fca0007ffe0ff */
[----:B------:R0:W-:Y:S06]  /*1a60*/  STS [R6], R7 ;  /* 0x0000000706007388 */ /* 0x0001ec0000000800 */
[----:B------:R-:W-:Y:S05]  /*1a70*/  @P1 BRA `(.L_x_48) ;  /* 0x0000000000041947 */ /* 0x000fea0003800000 */
[----:B------:R-:W-:Y:S05]  /*1a80*/  WARPSYNC.ALL ;  /* 0x0000000000007948 */ /* 0x000fea0003800000 */
.L_x_48:
[----:B------:R-:W-:Y:S01]  /*1a90*/  LOP3.LUT R3, R3, 0x7, RZ, 0xc0, !PT ;  /* 0x0000000703037812 */ /* 0x000fe200078ec0ff */
[----:B------:R-:W-:Y:S05]  /*1aa0*/  WARPSYNC.ALL ;  /* 0x0000000000007948 */ /* 0x000fea0003800000 */
[----:B------:R-:W-:Y:S01]  /*1ab0*/  BAR.SYNC.DEFER_BLOCKING 0x0 ;  /* 0x0000000000007b1d */ /* 0x000fe20000010000 */
[----:B------:R-:W-:-:S05]  /*1ac0*/  VIADD R2, R3, 0x1 ;  /* 0x0000000103027836 */ /* 0x000fca0000000000 */
[----:B------:R-:W-:Y:S05]  /*1ad0*/  @P0 BRA `(.L_x_49) ;  /* 0x00000000002c0947 */ /* 0x000fea0003800000 */
[----:B------:R1:W2:Y:S01]  /*1ae0*/  LDS R10, [R6] ;  /* 0x00000000060a7984 */ /* 0x0002a20000000800 */
[----:B------:R-:W-:Y:S01]  /*1af0*/  ISETP.NE.AND P0, PT, R0, RZ, PT ;  /* 0x000000ff0000720c */ /* 0x000fe20003f05270 */
[----:B0-----:R-:W-:-:S12]  /*1b00*/  HFMA2 R7, -RZ, RZ, 0, 0 ;  /* 0x00000000ff077431 */ /* 0x001fd800000001ff */
[----:B-1----:R-:W-:Y:S05]  /*1b10*/  @!P0 BRA `(.L_x_50) ;  /* 0x0000000000148947 */ /* 0x002fea0003800000 */
[----:B------:R-:W0:Y:S01]  /*1b20*/  LDS R8, [R6+-0x4] ;  /* 0xfffffc0006087984 */ /* 0x000e220000000800 */
[----:B------:R-:W-:Y:S01]  /*1b30*/  VIADD R7, R0, 0xffffffff ;  /* 0xffffffff00077836 */ /* 0x000fe20000000000 */
[----:B------:R-:W-:Y:S05]  /*1b40*/  WARPSYNC.ALL ;  /* 0x0000000000007948 */ /* 0x000fea0003800000 */
[----:B0-----:R-:W-:-:S05]  /*1b50*/  SHF.R.U32.HI R8, RZ, 0x1f, R8 ;  /* 0x0000001fff087819 */ /* 0x001fca0000011608 */
[----:B------:R0:W1:Y:S02]  /*1b60*/  SHFL.IDX PT, R7, R8, R7, 0x1f ;  /* 0x00001f0708077589 */ /* 0x00006400000e0000 */
.L_x_50:
[----:B-12---:R-:W-:-:S05]  /*1b70*/  IADD3 R7, PT, PT, R10, -R7, RZ ;  /* 0x800000070a077210 */ /* 0x006fca0007ffe0ff */
[----:B------:R1:W-:Y:S02]  /*1b80*/  STS [R6], R7 ;  /* 0x0000000706007388 */ /* 0x0003e40000000800 */
.L_x_49:
[----:B------:R-:W-:Y:S05]  /*1b90*/  WARPSYNC.ALL ;  /* 0x0000000000007948 */ /* 0x000fea0003800000 */
[----:B------:R-:W-:Y:S06]  /*1ba0*/  BAR.SYNC.DEFER_BLOCKING 0x0 ;  /* 0x0000000000007b1d */ /* 0x000fec0000010000 */
[----:B0-----:R-:W2:Y:S01]  /*1bb0*/  LDG.E R8, desc[UR6][R4.64] ;  /* 0x0000000604087981 */ /* 0x001ea2000c1e1900 */
[----:B------:R-:W-:-:S05]  /*1bc0*/  IMAD R12, R3, 0x4, R12 ;  /* 0x00000004030c7824 */ /* 0x000fca00078e020c */
[----:B-1----:R-:W2:Y:S02]  /*1bd0*/  LDS R7, [R12] ;  /* 0x000000000c077984 */ /* 0x002ea40000000800 */
[CC--:B--2---:R-:W-:Y:S02]  /*1be0*/  ISETP.GT.U32.AND P0, PT, R7.reuse, R8.reuse, PT ;  /* 0x000000080700720c */ /* 0x0c4fe40003f04070 */
        /* <DEDUP_REMOVED lines=27> */
.L_x_51:
[----:B------:R-:W-:-:S13]  /*1da0*/  ISETP.GE.AND P0, PT, R11, RZ, PT ;  /* 0x000000ff0b00720c */ /* 0x000fda0003f06270 */
[----:B------:R-:W-:Y:S05]  /*1db0*/  @!P0 BRA `(.L_x_53) ;  /* 0x0000000000588947 */ /* 0x000fea0003800000 */
.L_x_52:
[----:B------:R-:W-:Y:S01]  /*1dc0*/  ISETP.NE.AND P0, PT, R3, RZ, PT ;  /* 0x000000ff0300720c */ /* 0x000fe20003f05270 */
[----:B------:R-:W-:Y:S01]  /*1dd0*/  BSSY B0, `(.L_x_54) ;  /* 0x000000a000007945 */ /* 0x000fe20003800000 */
[----:B------:R-:W-:-:S11]  /*1de0*/  CS2R R4, SRZ ;  /* 0x0000000000047805 */ /* 0x000fd6000001ff00 */
[----:B------:R-:W-:Y:S05]  /*1df0*/  @!P0 BRA `(.L_x_55) ;  /* 0x00000000001c8947 */ /* 0x000fea0003800000 */
[----:B------:R-:W0:Y:S01]  /*1e00*/  LDS R4, [R12+-0x4] ;  /* 0xfffffc000c047984 */ /* 0x000e220000000800 */
[----:B------:R-:W-:Y:S01]  /*1e10*/  UMOV UR4, 0xffffffff ;  /* 0xffffffff00047882 */ /* 0x000fe20000000000 */
[----:B------:R-:W-:Y:S02]  /*1e20*/  IADD3 R5, PT, PT, R3, -0x1, RZ ;  /* 0xffffffff03057810 */ /* 0x000fe40007ffe0ff */
[----:B0-----:R-:W-:Y:S01]  /*1e30*/  SHF.R.U32.HI R4, RZ, 0x1f, R4 ;  /* 0x0000001fff047819 */ /* 0x001fe20000011604 */
[----:B------:R-:W-:Y:S06]  /*1e40*/  BRA.DIV UR4, `(.L_x_56) ;  /* 0x0000000204987947 */ /* 0x000fec000b800000 */
[----:B------:R0:W1:Y:S02]  /*1e50*/  SHFL.IDX PT, R4, R4, R5, 0x1f ;  /* 0x00001f0504047589 */ /* 0x00006400000e0000 */
.L_x_64:
[----:B0-----:R-:W-:-:S07]  /*1e60*/  IMAD.MOV.U32 R5, RZ, RZ, RZ ;  /* 0x000000ffff057224 */ /* 0x001fce00078e00ff */
.L_x_55:
[----:B------:R-:W-:Y:S05]  /*1e70*/  BSYNC B0 ;  /* 0x0000000000007941 */ /* 0x000fea0003800000 */
.L_x_54:
[----:B-1----:R-:W-:Y:S02]  /*1e80*/  IADD3 R7, P0, P1, R7, -R4, -R8 ;  /* 0x8000000407077210 */ /* 0x002fe4000791e808 */
[----:B------:R-:W-:Y:S02]  /*1e90*/  ISETP.NE.AND P2, PT, R3, 0x7, PT ;  /* 0x000000070300780c */ /* 0x000fe40003f45270 */
[----:B------:R-:W-:Y:S01]  /*1ea0*/  IADD3.X R3, PT, PT, RZ, -0x1, ~R5, P0, P1 ;  /* 0xffffffffff037810 */ /* 0x000fe200007e2c05 */
[----:B------:R0:W-:Y:S10]  /*1eb0*/  STS [R12], R7 ;  /* 0x000000070c007388 */ /* 0x0001f40000000800 */
[----:B0-----:R-:W-:Y:S05]  /*1ec0*/  @!P2 BRA `(.L_x_57) ;  /* 0x00000000000ca947 */ /* 0x001fea0003800000 */
[----:B------:R-:W-:Y:S01]  /*1ed0*/  UMOV UR4, 0xffffffff ;  /* 0xffffffff00047882 */ /* 0x000fe20000000000 */
[----:B------:R-:W-:Y:S02]  /*1ee0*/  SHF.R.U32.HI R3, RZ, 0x1f, R3 ;  /* 0x0000001fff037819 */ /* 0x000fe40000011603 */
[----:B------:R-:W-:Y:S05]  /*1ef0*/  BRA.DIV UR4, `(.L_x_58) ;  /* 0x00000002048c7947 */ /* 0x000fea000b800000 */
.L_x_57:
[----:B------:R-:W-:Y:S05]  /*1f00*/  WARPSYNC.ALL ;  /* 0x0000000000007948 */ /* 0x000fea0003800000 */
[----:B------:R-:W-:Y:S06]  /*1f10*/  BAR.SYNC.DEFER_BLOCKING 0x0 ;  /* 0x0000000000007b1d */ /* 0x000fec0000010000 */
.L_x_53:
[----:B------:R-:W0:Y:S01]  /*1f20*/  LDS R5, [R6] ;  /* 0x0000000006057984 */ /* 0x000e220000000800 */
[----:B------:R-:W1:Y:S01]  /*1f30*/  LDC.64 R2, c[0x0][0x398] ;  /* 0x0000e600ff027b82 */ /* 0x000e620000000a00 */
[----:B------:R-:W-:-:S04]  /*1f40*/  IMAD R9, R9, UR5, R0 ;  /* 0x0000000509097c24 */ /* 0x000fc8000f8e0200 */
[----:B-1----:R-:W-:-:S05]  /*1f50*/  IMAD.WIDE R2, R9, 0x4, R2 ;  /* 0x0000000409027825 */ /* 0x002fca00078e0202 */
[----:B0-----:R-:W-:Y:S01]  /*1f60*/  STG.E desc[UR6][R2.64], R5 ;  /* 0x0000000502007986 */ /* 0x001fe2000c101906 */
[----:B------:R-:W-:Y:S05]  /*1f70*/  EXIT ;  /* 0x000000000000794d */ /* 0x000fea0003800000 */
.L_x_44:
[----:B------:R-:W-:Y:S01]  /*1f80*/  HFMA2 R14, -RZ, RZ, 0, 1.847743988037109375e-06 ;  /* 0x0000001fff0e7431 */ /* 0x000fe200000001ff */
[----:B------:R-:W-:Y:S01]  /*1f90*/  MOV R10, R2 ;  /* 0x00000002000a7202 */ /* 0x000fe20000000f00 */
[----:B------:R-:W-:Y:S02]  /*1fa0*/  IMAD.MOV.U32 R13, RZ, RZ, R3 ;  /* 0x000000ffff0d7224 */ /* 0x000fe400078e0003 */
[----:B------:R-:W-:-:S07]  /*1fb0*/  IMAD.MOV.U32 R5, RZ, RZ, -0x1 ;  /* 0xffffffffff057424 */ /* 0x000fce00078e00ff */
[----:B------:R-:W-:Y:S05]  /*1fc0*/  WARPSYNC.COLLECTIVE R5, `(.L_x_59) ;  /* 0x0000000005087348 */ /* 0x000fea0003c00000 */
[----:B------:R0:W1:Y:S02]  /*1fd0*/  SHFL.IDX P0, R4, R10, R13, R14 ;  /* 0x0000000d0a047389 */ /* 0x000064000000000e */
[----:B01----:R-:W-:Y:S05]  /*1fe0*/  ENDCOLLECTIVE ;  /* 0x000000000000791b */ /* 0x003fea0003800000 */
.L_x_59:
[----:B------:R-:W-:Y:S01]  /*1ff0*/  MOV R2, R4 ;  /* 0x0000000400027202 */ /* 0x000fe20000000f00 */
[----:B------:R-:W-:Y:S06]  /*2000*/  BRA `(.L_x_60) ;  /* 0xfffffff400147947 */ /* 0x000fec000383ffff */
.L_x_46:
        /* <DEDUP_REMOVED lines=8> */
.L_x_62:
[----:B------:R-:W-:Y:S05]  /*2090*/  BSYNC B0 ;  /* 0x0000000000007941 */ /* 0x000fea0003800000 */
.L_x_61:
[----:B------:R-:W-:Y:S05]  /*20a0*/  BRA `(.L_x_45) ;  /* 0xfffffff400187947 */ /* 0x000fea000383ffff */
.L_x_56:
[----:B------:R-:W-:Y:S01]  /*20b0*/  MOV R13, R5 ;  /* 0x00000005000d7202 */ /* 0x000fe20000000f00 */
[----:B------:R-:W-:Y:S01]  /*20c0*/  IMAD.MOV.U32 R10, RZ, RZ, R4 ;  /* 0x000000ffff0a7224 */ /* 0x000fe200078e0004 */
[----:B------:R-:W-:Y:S01]  /*20d0*/  MOV R5, 0xffffffff ;  /* 0xffffffff00057802 */ /* 0x000fe20000000f00 */
[----:B------:R-:W-:-:S07]  /*20e0*/  IMAD.MOV.U32 R14, RZ, RZ, 0x1f ;  /* 0x0000001fff0e7424 */ /* 0x000fce00078e00ff */
[----:B------:R-:W-:Y:S05]  /*20f0*/  WARPSYNC.COLLECTIVE R5, `(.L_x_63) ;  /* 0x0000000005087348 */ /* 0x000fea0003c00000 */
[----:B------:R0:W1:Y:S02]  /*2100*/  SHFL.IDX P0, R4, R10, R13, R14 ;  /* 0x0000000d0a047389 */ /* 0x000064000000000e */
[----:B01----:R-:W-:Y:S05]  /*2110*/  ENDCOLLECTIVE ;  /* 0x000000000000791b */ /* 0x003fea0003800000 */
.L_x_63:
[----:B------:R-:W-:Y:S05]  /*2120*/  BRA `(.L_x_64) ;  /* 0xfffffffc004c7947 */ /* 0x000fea000383ffff */
.L_x_58:
[----:B------:R-:W-:Y:S01]  /*2130*/  BSSY B0, `(.L_x_65) ;  /* 0x0000008000007945 */ /* 0x000fe20003800000 */
[----:B------:R-:W-:Y:S01]  /*2140*/  IMAD.MOV.U32 R10, RZ, RZ, R3 ;  /* 0x000000ffff0a7224 */ /* 0x000fe200078e0003 */
[----:B------:R-:W-:Y:S01]  /*2150*/  MOV R13, R2 ;  /* 0x00000002000d7202 */ /* 0x000fe20000000f00 */
[----:B------:R-:W-:Y:S01]  /*2160*/  IMAD.MOV.U32 R14, RZ, RZ, 0x1f ;  /* 0x0000001fff0e7424 */ /* 0x000fe200078e00ff */
[----:B------:R-:W-:-:S07]  /*2170*/  MOV R5, 0xffffffff ;  /* 0xffffffff00057802 */ /* 0x000fce0000000f00 */
[----:B------:R-:W-:Y:S05]  /*2180*/  WARPSYNC.COLLECTIVE R5, `(.L_x_66) ;  /* 0x0000000005087348 */ /* 0x000fea0003c00000 */
[----:B------:R0:W1:Y:S02]  /*2190*/  SHFL.IDX P0, R4, R10, R13, R14 ;  /* 0x0000000d0a047389 */ /* 0x000064000000000e */
[----:B01----:R-:W-:Y:S05]  /*21a0*/  ENDCOLLECTIVE ;  /* 0x000000000000791b */ /* 0x003fea0003800000 */
.L_x_66:
[----:B------:R-:W-:Y:S05]  /*21b0*/  BSYNC B0 ;  /* 0x0000000000007941 */ /* 0x000fea0003800000 */
.L_x_65:
[----:B------:R-:W-:Y:S05]  /*21c0*/  BRA `(.L_x_57) ;  /* 0xfffffffc004c7947 */ /* 0x000fea000383ffff */
.L_x_67:
        /* <DEDUP_REMOVED lines=11> */
.L_x_131:


//--------------------- .text._Z26batch_bsgs_collision_solvePK5PointPKjS3_PjimS3_ --------------------------
	.section	.text._Z26batch_bsgs_collision_solvePK5PointPKjS3_PjimS3_,"ax",@progbits
	.align	128
        .global         _Z26batch_bsgs_collision_solvePK5PointPKjS3_PjimS3_
        .type           _Z26batch_bsgs_collision_solvePK5PointPKjS3_PjimS3_,@function
        .size           _Z26batch_bsgs_collision_solvePK5PointPKjS3_PjimS3_,(.L_x_132 - _Z26batch_bsgs_collision_solvePK5PointPKjS3_PjimS3_)
        .other          _Z26batch_bsgs_collision_solvePK5PointPKjS3_PjimS3_,@"STO_CUDA_ENTRY STV_DEFAULT"
_Z26batch_bsgs_collision_solvePK5PointPKjS3_PjimS3_:
.text._Z26batch_bsgs_collision_solvePK5PointPKjS3_PjimS3_:
[----:B------:R-:W-:Y:S01]  /*0000*/  LDC R1, c[0x0][0x37c] ;  /* 0x0000df00ff017b82 */ /* 0x000fe20000000800 */
[----:B------:R-:W-:Y:S05]  /*0010*/  EXIT ;  /* 0x000000000000794d */ /* 0x000fea0003800000 */
.L_x_68:
        /* <DEDUP_REMOVED lines=14> */
.L_x_132:


//--------------------- .text._Z21batch_collision_solvePjS_S_S_S_S_S_i --------------------------
	.section	.text._Z21batch_collision_solvePjS_S_S_S_S_S_i,"ax",@progbits
	.align	128
        .global         _Z21batch_collision_solvePjS_S_S_S_S_S_i
        .type           _Z21batch_collision_solvePjS_S_S_S_S_S_i,@function
        .size           _Z21batch_collision_solvePjS_S_S_S_S_S_i,(.L_x_133 - _Z21batch_collision_solvePjS_S_S_S_S_S_i)
        .other          _Z21batch_collision_solvePjS_S_S_S_S_S_i,@"STO_CUDA_ENTRY STV_DEFAULT"
_Z21batch_collision_solvePjS_S_S_S_S_S_i:
.text._Z21batch_collision_solvePjS_S_S_S_S_S_i:
        /* <DEDUP_REMOVED lines=21> */
[----:B------:R-:W-:Y:S01]  /*0150*/  VIADD R4, R0, 0xffffffff ;  /* 0xffffffff00047836 */ /* 0x000fe20000000000 */
[----:B0-----:R-:W-:Y:S01]  /*0160*/  SHF.R.U32.HI R5, RZ, 0x1f, R5 ;  /* 0x0000001fff057819 */ /* 0x001fe20000011605 */
[----:B------:R-:W-:Y:S06]  /*0170*/  BRA.DIV UR4, `(.L_x_71) ;  /* 0x0000000e04487947 */ /* 0x000fec000b800000 */
[----:B------:R0:W1:Y:S02]  /*0180*/  SHFL.IDX PT, R6, R5, R4, 0x1f ;  /* 0x00001f0405067589 */ /* 0x00006400000e0000 */
.L_x_99:
[----:B------:R-:W-:-:S07]  /*0190*/  IMAD.MOV.U32 R7, RZ, RZ, RZ ;  /* 0x000000ffff077224 */ /* 0x000fce00078e00ff */
.L_x_70:
[----:B------:R-:W-:Y:S05]  /*01a0*/  BSYNC B0 ;  /* 0x0000000000007941 */ /* 0x000fea0003800000 */
.L_x_69:
[----:B------:R-:W2:Y:S01]  /*01b0*/  LDCU.128 UR12, c[0x0][0x380] ;  /* 0x00007000ff0c77ac */ /* 0x000ea20008000c00 */
[----:B0-----:R-:W-:-:S04]  /*01c0*/  IADD3 R4, P0, PT, R0, R3, RZ ;  /* 0x0000000300047210 */ /* 0x001fc80007f1e0ff */
[----:B------:R-:W-:Y:S01]  /*01d0*/  LEA.HI.X.SX32 R9, R3, RZ, 0x1, P0 ;  /* 0x000000ff03097211 */ /* 0x000fe200000f0eff */
[----:B------:R-:W-:-:S03]  /*01e0*/  IMAD.SHL.U32 R5, R4, 0x4, RZ ;  /* 0x0000000404057824 */ /* 0x000fc600078e00ff */
[----:B------:R-:W-:Y:S02]  /*01f0*/  SHF.L.U64.HI R4, R4, 0x2, R9 ;  /* 0x0000000204047819 */ /* 0x000fe40000010209 */
[C---:B--2---:R-:W-:Y:S02]  /*0200*/  IADD3 R8, P0, PT, R5.reuse, UR12, RZ ;  /* 0x0000000c05087c10 */ /* 0x044fe4000ff1e0ff */
        /* <DEDUP_REMOVED lines=11> */
[----:B------:R-:W-:Y:S01]  /*02c0*/  SHF.R.U32.HI R7, RZ, 0x1f, R7 ;  /* 0x0000001fff077819 */ /* 0x000fe20000011607 */
[----:B------:R-:W-:Y:S01]  /*02d0*/  VIADD R6, R0, 0x1 ;  /* 0x0000000100067836 */ /* 0x000fe20000000000 */
[----:B------:R-:W-:Y:S06]  /*02e0*/  BRA.DIV UR4, `(.L_x_73) ;  /* 0x0000000e04107947 */ /* 0x000fec000b800000 */
.L_x_72:
[----:B------:R-:W-:Y:S01]  /*02f0*/  ISETP.NE.AND P1, PT, R0, RZ, PT ;  /* 0x000000ff0000720c */ /* 0x000fe20003f25270 */
[----:B------:R-:W-:Y:S05]  /*0300*/  WARPSYNC.ALL ;  /* 0x0000000000007948 */ /* 0x000fea0003800000 */
[----:B------:R-:W-:Y:S01]  /*0310*/  UIADD3 UR4, UPT, UPT, UR5, 0x20, URZ ;  /* 0x0000002005047890 */ /* 0x000fe2000fffe0ff */
[----:B------:R-:W-:Y:S01]  /*0320*/  BAR.SYNC.DEFER_BLOCKING 0x0 ;  /* 0x0000000000007b1d */ /* 0x000fe20000010000 */
[----:B------:R-:W-:Y:S02]  /*0330*/  CS2R R8, SRZ ;  /* 0x0000000000087805 */ /* 0x000fe4000001ff00 */
[----:B------:R-:W-:-:S03]  /*0340*/  ULEA UR4, UR7, UR4, 0x18 ;  /* 0x0000000407047291 */ /* 0x000fc6000f8ec0ff */
[----:B------:R-:W-:Y:S03]  /*0350*/  BSSY B0, `(.L_x_74) ;  /* 0x000000a000007945 */ /* 0x000fe60003800000 */
[----:B------:R-:W-:Y:S01]  /*0360*/  LEA R6, R0, UR4, 0x2 ;  /* 0x0000000400067c11 */ /* 0x000fe2000f8e10ff */
[----:B------:R-:W-:Y:S06]  /*0370*/  @!P1 BRA `(.L_x_75) ;  /* 0x00000000001c9947 */ /* 0x000fec0003800000 */
[----:B------:R-:W1:Y:S01]  /*0380*/  LDS R7, [R6+-0x4] ;  /* 0xfffffc0006077984 */ /* 0x000e620000000800 */
[----:B------:R-:W-:Y:S01]  /*0390*/  UMOV UR4, 0xffffffff ;  /* 0xffffffff00047882 */ /* 0x000fe20000000000 */
[----:B------:R-:W-:Y:S01]  /*03a0*/  VIADD R8, R0, 0xffffffff ;  /* 0xffffffff00087836 */ /* 0x000fe20000000000 */
[----:B-1----:R-:W-:Y:S01]  /*03b0*/  SHF.R.U32.HI R7, RZ, 0x1f, R7 ;  /* 0x0000001fff077819 */ /* 0x002fe20000011607 */
[----:B------:R-:W-:Y:S06]  /*03c0*/  BRA.DIV UR4, `(.L_x_76) ;  /* 0x0000000e04007947 */ /* 0x000fec000b800000 */
[----:B------:R1:W2:Y:S02]  /*03d0*/  SHFL.IDX PT, R8, R7, R8, 0x1f ;  /* 0x00001f0807087589 */ /* 0x0002a400000e0000 */
.L_x_103:
[----:B------:R-:W-:-:S07]  /*03e0*/  IMAD.MOV.U32 R9, RZ, RZ, RZ ;  /* 0x000000ffff097224 */ /* 0x000fce00078e00ff */
.L_x_75:
[----:B------:R-:W-:Y:S05]  /*03f0*/  BSYNC B0 ;  /* 0x0000000000007941 */ /* 0x000fea0003800000 */
.L_x_74:
[----:B------:R-:W3:Y:S02]  /*0400*/  LDCU.128 UR12, c[0x0][0x390] ;  /* 0x00007200ff0c77ac */ /* 0x000ee40008000c00 */
[C---:B---3--:R-:W-:Y:S02]  /*0410*/  IADD3 R10, P2, PT, R5.reuse, UR12, RZ ;  /* 0x0000000c050a7c10 */ /* 0x048fe4000ff5e0ff */
[----:B------:R-:W-:Y:S02]  /*0420*/  IADD3 R12, P3, PT, R5, UR14, RZ ;  /* 0x0000000e050c7c10 */ /* 0x000fe4000ff7e0ff */
[C---:B------:R-:W-:Y:S02]  /*0430*/  IADD3.X R11, PT, PT, R4.reuse, UR13, RZ, P2, !PT ;  /* 0x0000000d040b7c10 */ /* 0x040fe400097fe4ff */
[----:B0-----:R-:W-:-:S04]  /*0440*/  IADD3.X R13, PT, PT, R4, UR15, RZ, P3, !PT ;  /* 0x0000000f040d7c10 */ /* 0x001fc80009ffe4ff */
[----:B------:R-:W2:Y:S04]  /*0450*/  LDG.E R11, desc[UR8][R10.64] ;  /* 0x000000080a0b7981 */ /* 0x000ea8000c1e1900 */
[----:B------:R-:W2:Y:S02]  /*0460*/  LDG.E R12, desc[UR8][R12.64] ;  /* 0x000000080c0c7981 */ /* 0x000ea4000c1e1900 */
[----:B--2---:R-:W-:-:S04]  /*0470*/  IADD3 R15, P2, P3, R11, -R8, -R12 ;  /* 0x800000080b0f7210 */ /* 0x004fc80007b5e80c */
[----:B-1----:R-:W-:Y:S01]  /*0480*/  IADD3.X R7, PT, PT, RZ, -0x1, ~R9, P2, P3 ;  /* 0xffffffffff077810 */ /* 0x002fe200017e6c09 */
[----:B------:R-:W-:Y:S08]  /*0490*/  @!P0 BRA `(.L_x_77) ;  /* 0x0000000000108947 */ /* 0x000ff00003800000 */
[----:B------:R-:W-:Y:S01]  /*04a0*/  UMOV UR4, 0xffffffff ;  /* 0xffffffff00047882 */ /* 0x000fe20000000000 */
[----:B------:R-:W-:Y:S01]  /*04b0*/  SHF.R.U32.HI R7, RZ, 0x1f, R7 ;  /* 0x0000001fff077819 */ /* 0x000fe20000011607 */
[----:B------:R-:W-:Y:S01]  /*04c0*/  VIADD R8, R0, 0x1 ;  /* 0x0000000100087836 */ /* 0x000fe20000000000 */
[----:B------:R-:W-:Y:S06]  /*04d0*/  BRA.DIV UR4, `(.L_x_78) ;  /* 0x0000000a04dc7947 */ /* 0x000fec000b800000 */
.L_x_77:
        /* <DEDUP_REMOVED lines=25> */
[----:B------:R0:W-:Y:S04]  /*0670*/  ATOMS.ADD RZ, [R4+0x8], R6 ;  /* 0x0000080604ff738c */ /* 0x0001e80000000000 */
[----:B------:R1:W-:Y:S04]  /*0680*/  ATOMS.ADD RZ, [R4+0xc], R7 ;  /* 0x00000c0704ff738c */ /* 0x0003e80000000000 */
[----:B------:R-:W2:Y:S01]  /*0690*/  LDS R12, [UR6+0x2c] ;  /* 0x00002c06ff0c7984 */ /* 0x000ea20008000800 */
[C---:B0-----:R-:W-:Y:S02]  /*06a0*/  LEA R6, R0.reuse, UR4, 0x2 ;  /* 0x0000000400067c11 */ /* 0x041fe4000f8e10ff */
[----:B-1----:R-:W-:Y:S01]  /*06b0*/  IADD3 R7, PT, PT, R0, 0x1, RZ ;  /* 0x0000000100077810 */ /* 0x002fe20007ffe0ff */
[----:B--2---:R-:W-:-:S05]  /*06c0*/  IMAD.WIDE.U32 R12, R5, R12, RZ ;  /* 0x0000000c050c7225 */ /* 0x004fca00078e00ff */
        /* <DEDUP_REMOVED lines=28> */
.L_x_107:
[----:B------:R-:W-:-:S07]  /*0890*/  IMAD.MOV.U32 R9, RZ, RZ, RZ ;  /* 0x000000ffff097224 */ /* 0x000fce00078e00ff */
.L_x_80:
[----:B------:R-:W-:Y:S05]  /*08a0*/  BSYNC B0 ;  /* 0x0000000000007941 */ /* 0x000fea0003800000 */
.L_x_79:
[----:B0-----:R-:W-:Y:S04]  /*08b0*/  LDS R5, [R2+UR6] ;  /* 0x0000000602057984 */ /* 0x001fe80008000800 */
[----:B------:R-:W1:Y:S02]  /*08c0*/  LDS R4, [R4] ;  /* 0x0000000004047984 */ /* 0x000e640000000800 */
[----:B-1----:R-:W-:-:S04]  /*08d0*/  IADD3 R13, P2, P3, R4, R8, R5 ;  /* 0x00000008040d7210 */ /* 0x002fc80007b5e005 */
[----:B------:R-:W-:Y:S01]  /*08e0*/  IADD3.X R8, PT, PT, RZ, R9, RZ, P2, P3 ;  /* 0x00000009ff087210 */ /* 0x000fe200017e64ff */
[----:B------:R-:W-:Y:S08]  /*08f0*/  @!P0 BRA `(.L_x_82) ;  /* 0x0000000000088947 */ /* 0x000ff00003800000 */
[----:B------:R-:W-:-:S03]  /*0900*/  UMOV UR4, 0xffffffff ;  /* 0xffffffff00047882 */ /* 0x000fc60000000000 */
[----:B------:R-:W-:Y:S05]  /*0910*/  BRA.DIV UR4, `(.L_x_83) ;  /* 0x0000000a04147947 */ /* 0x000fea000b800000 */
.L_x_82:
[----:B------:R-:W-:Y:S05]  /*0920*/  WARPSYNC.ALL ;  /* 0x0000000000007948 */ /* 0x000fea0003800000 */
[----:B------:R-:W0:Y:S01]  /*0930*/  LDCU.64 UR10, c[0x0][0x3a8] ;  /* 0x00007500ff0a77ac */ /* 0x000e220008000a00 */
[----:B------:R-:W-:Y:S01]  /*0940*/  STS [R6], R13 ;  /* 0x0000000d06007388 */ /* 0x000fe20000000800 */
[----:B------:R-:W-:Y:S01]  /*0950*/  BAR.SYNC.DEFER_BLOCKING 0x0 ;  /* 0x0000000000007b1d */ /* 0x000fe20000010000 */
[----:B0-----:R-:W-:-:S05]  /*0960*/  LEA R4, P2, R0, UR10, 0x2 ;  /* 0x0000000a00047c11 */ /* 0x001fca000f8410ff */
[----:B------:R-:W-:-:S05]  /*0970*/  IMAD.X R5, RZ, RZ, UR11, P2 ;  /* 0x0000000bff057e24 */ /* 0x000fca00090e06ff */
[----:B------:R-:W2:Y:S04]  /*0980*/  LDG.E R2, desc[UR8][R4.64] ;  /* 0x0000000804027981 */ /* 0x000ea8000c1e1900 */
[----:B------:R-:W2:Y:S02]  /*0990*/  LDS R11, [R6] ;  /* 0x00000000060b7984 */ /* 0x000ea40000000800 */
        /* <DEDUP_REMOVED lines=28> */
.L_x_84:
[----:B------:R-:W-:-:S13]  /*0b60*/  ISETP.GE.AND P2, PT, R9, RZ, PT ;  /* 0x000000ff0900720c */ /* 0x000fda0003f46270 */
[----:B------:R-:W-:Y:S05]  /*0b70*/  @!P2 BRA `(.L_x_86) ;  /* 0x000000000050a947 */ /* 0x000fea0003800000 */
.L_x_85:
[----:B------:R-:W-:Y:S01]  /*0b80*/  BSSY B0, `(.L_x_87) ;  /* 0x000000a000007945 */ /* 0x000fe20003800000 */
[----:B------:R-:W-:-:S03]  /*0b90*/  CS2R R8, SRZ ;  /* 0x0000000000087805 */ /* 0x000fc6000001ff00 */
[----:B------:R-:W-:Y:S05]  /*0ba0*/  @!P1 BRA `(.L_x_88) ;  /* 0x00000000001c9947 */ /* 0x000fea0003800000 */
[----:B------:R-:W0:Y:S01]  /*0bb0*/  LDS R8, [R6+-0x4] ;  /* 0xfffffc0006087984 */ /* 0x000e220000000800 */
[----:B------:R-:W-:Y:S01]  /*0bc0*/  UMOV UR4, 0xffffffff ;  /* 0xffffffff00047882 */ /* 0x000fe20000000000 */
[----:B------:R-:W-:Y:S01]  /*0bd0*/  VIADD R9, R0, 0xffffffff ;  /* 0xffffffff00097836 */ /* 0x000fe20000000000 */
[----:B0-----:R-:W-:Y:S01]  /*0be0*/  SHF.R.U32.HI R8, RZ, 0x1f, R8 ;  /* 0x0000001fff087819 */ /* 0x001fe20000011608 */
[----:B------:R-:W-:Y:S06]  /*0bf0*/  BRA.DIV UR4, `(.L_x_89) ;  /* 0x0000000604847947 */ /* 0x000fec000b800000 */
[----:B------:R0:W1:Y:S02]  /*0c00*/  SHFL.IDX PT, R8, R8, R9, 0x1f ;  /* 0x00001f0908087589 */ /* 0x00006400000e0000 */
.L_x_111:
[----:B0-----:R-:W-:-:S07]  /*0c10*/  IMAD.MOV.U32 R9, RZ, RZ, RZ ;  /* 0x000000ffff097224 */ /* 0x001fce00078e00ff */
.L_x_88:
[----:B------:R-:W-:Y:S05]  /*0c20*/  BSYNC B0 ;  /* 0x0000000000007941 */ /* 0x000fea0003800000 */
.L_x_87:
[----:B-1----:R-:W-:-:S04]  /*0c30*/  IADD3 R11, P2, P3, R11, -R8, -R2 ;  /* 0x800000080b0b7210 */ /* 0x002fc80007b5e802 */
[----:B------:R-:W-:Y:S01]  /*0c40*/  IADD3.X R2, PT, PT, RZ, -0x1, ~R9, P2, P3 ;  /* 0xffffffffff027810 */ /* 0x000fe200017e6c09 */
[----:B------:R0:W-:Y:S01]  /*0c50*/  STS [R6], R11 ;  /* 0x0000000b06007388 */ /* 0x0001e20000000800 */
[----:B------:R-:W-:Y:S07]  /*0c60*/  @!P0 BRA `(.L_x_90) ;  /* 0x00000000000c8947 */ /* 0x000fee0003800000 */
[----:B------:R-:W-:Y:S01]  /*0c70*/  UMOV UR4, 0xffffffff ;  /* 0xffffffff00047882 */ /* 0x000fe20000000000 */
[----:B------:R-:W-:Y:S02]  /*0c80*/  SHF.R.U32.HI R2, RZ, 0x1f, R2 ;  /* 0x0000001fff027819 */ /* 0x000fe40000011602 */
[----:B------:R-:W-:Y:S05]  /*0c90*/  BRA.DIV UR4, `(.L_x_91) ;  /* 0x00000006047c7947 */ /* 0x000fea000b800000 */
.L_x_90:
[----:B------:R-:W-:Y:S05]  /*0ca0*/  WARPSYNC.ALL ;  /* 0x0000000000007948 */ /* 0x000fea0003800000 */
[----:B------:R-:W-:Y:S06]  /*0cb0*/  BAR.SYNC.DEFER_BLOCKING 0x0 ;  /* 0x0000000000007b1d */ /* 0x000fec0000010000 */
.L_x_86:
[----:B------:R-:W1:Y:S02]  /*0cc0*/  LDS R2, [UR6+0x9c] ;  /* 0x00009c06ff027984 */ /* 0x000e640008000800 */
[----:B-1----:R-:W-:-:S13]  /*0cd0*/  ISETP.GT.AND P2, PT, R2, -0x1, PT ;  /* 0xffffffff0200780c */ /* 0x002fda0003f44270 */
[----:B------:R-:W-:Y:S05]  /*0ce0*/  @P2 BRA `(.L_x_92) ;  /* 0x0000000000542947 */ /* 0x000fea0003800000 */
[----:B------:R-:W-:Y:S01]  /*0cf0*/  BSSY B0, `(.L_x_93) ;  /* 0x000000a000007945 */ /* 0x000fe20003800000 */
[----:B------:R-:W-:-:S03]  /*0d00*/  CS2R R8, SRZ ;  /* 0x0000000000087805 */ /* 0x000fc6000001ff00 */
[----:B------:R-:W-:Y:S05]  /*0d10*/  @!P1 BRA `(.L_x_94) ;  /* 0x00000000001c9947 */ /* 0x000fea0003800000 */
[----:B------:R-:W1:Y:S01]  /*0d20*/  LDS R2, [R6+-0x4] ;  /* 0xfffffc0006027984 */ /* 0x000e620000000800 */
[----:B------:R-:W-:Y:S01]  /*0d30*/  UMOV UR4, 0xffffffff ;  /* 0xffffffff00047882 */ /* 0x000fe20000000000 */
[----:B------:R-:W-:Y:S01]  /*0d40*/  VIADD R9, R0, 0xffffffff ;  /* 0xffffffff00097836 */ /* 0x000fe20000000000 */
[----:B-1----:R-:W-:Y:S01]  /*0d50*/  SHF.R.U32.HI R2, RZ, 0x1f, R2 ;  /* 0x0000001fff027819 */ /* 0x002fe20000011602 */
[----:B------:R-:W-:Y:S06]  /*0d60*/  BRA.DIV UR4, `(.L_x_95) ;  /* 0x0000000604707947 */ /* 0x000fec000b800000 */
[----:B------:R1:W2:Y:S02]  /*0d70*/  SHFL.IDX PT, R8, R2, R9, 0x1f ;  /* 0x00001f0902087589 */ /* 0x0002a400000e0000 */
.L_x_115:
[----:B-1----:R-:W-:-:S07]  /*0d80*/  IMAD.MOV.U32 R9, RZ, RZ, RZ ;  /* 0x000000ffff097224 */ /* 0x002fce00078e00ff */
.L_x_94:
[----:B------:R-:W-:Y:S05]  /*0d90*/  BSYNC B0 ;  /* 0x0000000000007941 */ /* 0x000fea0003800000 */
.L_x_93:
[----:B------:R-:W2:Y:S04]  /*0da0*/  LDG.E R4, desc[UR8][R4.64] ;  /* 0x0000000804047981 */ /* 0x000ea8000c1e1900 */
[----:B0-----:R-:W2:Y:S02]  /*0db0*/  LDS R11, [R6] ;  /* 0x00000000060b7984 */ /* 0x001ea40000000800 */
[----:B--2---:R-:W-:-:S04]  /*0dc0*/  IADD3 R11, P1, P2, R4, R8, R11 ;  /* 0x00000008040b7210 */ /* 0x004fc80007a3e00b */
[----:B------:R-:W-:Y:S01]  /*0dd0*/  IADD3.X R8, PT, PT, RZ, R9, RZ, P1, P2 ;  /* 0x00000009ff087210 */ /* 0x000fe20000fe44ff */
[----:B------:R0:W-:Y:S01]  /*0de0*/  STS [R6], R11 ;  /* 0x0000000b06007388 */ /* 0x0001e20000000800 */
[----:B------:R-:W-:Y:S07]  /*0df0*/  @!P0 BRA `(.L_x_96) ;  /* 0x0000000000088947 */ /* 0x000fee0003800000 */
[----:B------:R-:W-:-:S03]  /*0e00*/  UMOV UR4, 0xffffffff ;  /* 0xffffffff00047882 */ /* 0x000fc60000000000 */
[----:B------:R-:W-:Y:S05]  /*0e10*/  BRA.DIV UR4, `(.L_x_97) ;  /* 0x0000000604647947 */ /* 0x000fea000b800000 */
.L_x_96:
[----:B------:R-:W-:Y:S05]  /*0e20*/  WARPSYNC.ALL ;  /* 0x0000000000007948 */ /* 0x000fea0003800000 */
[----:B------:R-:W-:Y:S06]  /*0e30*/  BAR.SYNC.DEFER_BLOCKING 0x0 ;  /* 0x0000000000007b1d */ /* 0x000fec0000010000 */
.L_x_92:
[----:B------:R-:W1:Y:S01]  /*0e40*/  LDS R7, [R6] ;  /* 0x0000000006077984 */ /* 0x000e620000000800 */
[----:B------:R-:W2:Y:S01]  /*0e50*/  LDC.64 R4, c[0x0][0x3b0] ;  /* 0x0000ec00ff047b82 */ /* 0x000ea20000000a00 */
[----:B------:R-:W-:-:S04]  /*0e60*/  IMAD.IADD R3, R0, 0x1, R3 ;  /* 0x0000000100037824 */ /* 0x000fc800078e0203 */
[----:B--2---:R-:W-:-:S05]  /*0e70*/  IMAD.WIDE R2, R3, 0x4, R4 ;  /* 0x0000000403027825 */ /* 0x004fca00078e0204 */
[----:B-1----:R-:W-:Y:S01]  /*0e80*/  STG.E desc[UR8][R2.64], R7 ;  /* 0x0000000702007986 */ /* 0x002fe2000c101908 */
[----:B------:R-:W-:Y:S05]  /*0e90*/  EXIT ;  /* 0x000000000000794d */ /* 0x000fea0003800000 */
.L_x_71:
[----:B------:R-:W-:Y:S01]  /*0ea0*/  MOV R10, R5 ;  /* 0x00000005000a7202 */ /* 0x000fe20000000f00 */
[----:B------:R-:W-:Y:S02]  /*0eb0*/  IMAD.MOV.U32 R12, RZ, RZ, R4 ;  /* 0x000000ffff0c7224 */ /* 0x000fe400078e0004 */
[----:B------:R-:W-:Y:S02]  /*0ec0*/  IMAD.MOV.U32 R17, RZ, RZ, 0x1f ;  /* 0x0000001fff117424 */ /* 0x000fe400078e00ff */
[----:B------:R-:W-:-:S07]  /*0ed0*/  IMAD.MOV.U32 R9, RZ, RZ, -0x1 ;  /* 0xffffffffff097424 */ /* 0x000fce00078e00ff */
[----:B------:R-:W-:Y:S05]  /*0ee0*/  WARPSYNC.COLLECTIVE R9, `(.L_x_98) ;  /* 0x0000000009087348 */ /* 0x000fea0003c00000 */
[----:B------:R0:W1:Y:S02]  /*0ef0*/  SHFL.IDX P2, R8, R10, R12, R17 ;  /* 0x0000000c0a087389 */ /* 0x0000640000040011 */
[----:B01----:R-:W-:Y:S05]  /*0f00*/  ENDCOLLECTIVE ;  /* 0x000000000000791b */ /* 0x003fea0003800000 */
.L_x_98:
[----:B------:R-:W-:Y:S01]  /*0f10*/  IMAD.MOV.U32 R6, RZ, RZ, R8 ;  /* 0x000000ffff067224 */ /* 0x000fe200078e0008 */
[----:B------:R-:W-:Y:S06]  /*0f20*/  BRA `(.L_x_99) ;  /* 0xfffffff000987947 */ /* 0x000fec000383ffff */
.L_x_73:
[----:B------:R-:W-:Y:S01]  /*0f30*/  BSSY B0, `(.L_x_100) ;  /* 0x0000008000007945 */ /* 0x000fe20003800000 */
[----:B------:R-:W-:Y:S02]  /*0f40*/  IMAD.MOV.U32 R10, RZ, RZ, R7 ;  /* 0x000000ffff0a7224 */ /* 0x000fe400078e0007 */
[----:B------:R-:W-:Y:S02]  /*0f50*/  IMAD.MOV.U32 R12, RZ, RZ, R6 ;  /* 0x000000ffff0c7224 */ /* 0x000fe400078e0006 */
[----:B------:R-:W-:Y:S02]  /*0f60*/  IMAD.MOV.U32 R17, RZ, RZ, 0x1f ;  /* 0x0000001fff117424 */ /* 0x000fe400078e00ff */
[----:B------:R-:W-:-:S07]  /*0f70*/  IMAD.MOV.U32 R9, RZ, RZ, -0x1 ;  /* 0xffffffffff097424 */ /* 0x000fce00078e00ff */
[----:B0-----:R-:W-:Y:S05]  /*0f80*/  WARPSYNC.COLLECTIVE R9, `(.L_x_101) ;  /* 0x0000000009087348 */ /* 0x001fea0003c00000 */
[----:B------:R1:W2:Y:S02]  /*0f90*/  SHFL.IDX P2, R8, R10, R12, R17 ;  /* 0x0000000c0a087389 */ /* 0x0002a40000040011 */
[----:B012---:R-:W-:Y:S05]  /*0fa0*/  ENDCOLLECTIVE ;  /* 0x000000000000791b */ /* 0x007fea0003800000 */
.L_x_101:
[----:B------:R-:W-:Y:S05]  /*0fb0*/  BSYNC B0 ;  /* 0x0000000000007941 */ /* 0x000fea0003800000 */
.L_x_100:
[----:B------:R-:W-:Y:S05]  /*0fc0*/  BRA `(.L_x_72) ;  /* 0xfffffff000c87947 */ /* 0x000fea000383ffff */
.L_x_76:
[----:B------:R-:W-:Y:S01]  /*0fd0*/  MOV R10, R7 ;  /* 0x00000007000a7202 */ /* 0x000fe20000000f00 */
[----:B------:R-:W-:Y:S02]  /*0fe0*/  IMAD.MOV.U32 R12, RZ, RZ, R8 ;  /* 0x000000ffff0c7224 */ /* 0x000fe400078e0008 */
[----:B------:R-:W-:Y:S02]  /*0ff0*/  IMAD.MOV.U32 R17, RZ, RZ, 0x1f ;  /* 0x0000001fff117424 */ /* 0x000fe400078e00ff */
[----:B------:R-:W-:-:S07]  /*1000*/  IMAD.MOV.U32 R9, RZ, RZ, -0x1 ;  /* 0xffffffffff097424 */ /* 0x000fce00078e00ff */
[----:B0-----:R-:W-:Y:S05]  /*1010*/  WARPSYNC.COLLECTIVE R9, `(.L_x_102) ;  /* 0x0000000009087348 */ /* 0x001fea0003c00000 */
[----:B------:R1:W2:Y:S02]  /*1020*/  SHFL.IDX P2, R8, R10, R12, R17 ;  /* 0x0000000c0a087389 */ /* 0x0002a40000040011 */
[----:B012---:R-:W-:Y:S05]  /*1030*/  ENDCOLLECTIVE ;  /* 0x000000000000791b */ /* 0x007fea0003800000 */
.L_x_102:
[----:B------:R-:W-:Y:S05]  /*1040*/  BRA `(.L_x_103) ;  /* 0xfffffff000e47947 */ /* 0x000fea000383ffff */
.L_x_78:
[----:B------:R-:W-:Y:S01]  /*1050*/  BSSY B0, `(.L_x_104) ;  /* 0x0000008000007945 */ /* 0x000fe20003800000 */
[----:B------:R-:W-:Y:S02]  /*1060*/  IMAD.MOV.U32 R10, RZ, RZ, R7 ;  /* 0x000000ffff0a7224 */ /* 0x000fe400078e0007 */
[----:B------:R-:W-:Y:S02]  /*1070*/  IMAD.MOV.U32 R12, RZ, RZ, R8 ;  /* 0x000000ffff0c7224 */ /* 0x000fe400078e0008 */
[----:B------:R-:W-:Y:S02]  /*1080*/  IMAD.MOV.U32 R17, RZ, RZ, 0x1f ;  /* 0x0000001fff117424 */ /* 0x000fe400078e00ff */
[----:B------:R-:W-:-:S07]  /*1090*/  IMAD.MOV.U32 R9, RZ, RZ, -0x1 ;  /* 0xffffffffff097424 */ /* 0x000fce00078e00ff */
[----:B------:R-:W-:Y:S05]  /*10a0*/  WARPSYNC.COLLECTIVE R9, `(.L_x_105) ;  /* 0x0000000009087348 */ /* 0x000fea0003c00000 */
[----:B------:R0:W1:Y:S02]  /*10b0*/  SHFL.IDX P2, R8, R10, R12, R17 ;  /* 0x0000000c0a087389 */ /* 0x0000640000040011 */
[----:B01----:R-:W-:Y:S05]  /*10c0*/  ENDCOLLECTIVE ;  /* 0x000000000000791b */ /* 0x003fea0003800000 */
.L_x_105:
[----:B------:R-:W-:Y:S05]  /*10d0*/  BSYNC B0 ;  /* 0x0000000000007941 */ /* 0x000fea0003800000 */
.L_x_104:
[----:B------:R-:W-:Y:S05]  /*10e0*/  BRA `(.L_x_77) ;  /* 0xfffffff000fc7947 */ /* 0x000fea000383ffff */
.L_x_81:
[----:B------:R-:W-:Y:S01]  /*10f0*/  IMAD.MOV.U32 R10, RZ, RZ, R5 ;  /* 0x000000ffff0a7224 */ /* 0x000fe200078e0005 */
[----:B------:R-:W-:Y:S01]  /*1100*/  MOV R12, R8 ;  /* 0x00000008000c7202 */ /* 0x000fe20000000f00 */
[----:B------:R-:W-:Y:S02]  /*1110*/  IMAD.MOV.U32 R17, RZ, RZ, 0x1f ;  /* 0x0000001fff117424 */ /* 0x000fe400078e00ff */
[----:B------:R-:W-:-:S07]  /*1120*/  IMAD.MOV.U32 R9, RZ, RZ, -0x1 ;  /* 0xffffffffff097424 */ /* 0x000fce00078e00ff */
[----:B------:R-:W-:Y:S05]  /*1130*/  WARPSYNC.COLLECTIVE R9, `(.L_x_106) ;  /* 0x0000000009087348 */ /* 0x000fea0003c00000 */
[----:B------:R0:W1:Y:S02]  /*1140*/  SHFL.IDX P2, R8, R10, R12, R17 ;  /* 0x0000000c0a087389 */ /* 0x0000640000040011 */
[----:B01----:R-:W-:Y:S05]  /*1150*/  ENDCOLLECTIVE ;  /* 0x000000000000791b */ /* 0x003fea0003800000 */
.L_x_106:
[----:B------:R-:W-:Y:S05]  /*1160*/  BRA `(.L_x_107) ;  /* 0xfffffff400c87947 */ /* 0x000fea000383ffff */
.L_x_83:
        /* <DEDUP_REMOVED lines=8> */
.L_x_109:
[----:B------:R-:W-:Y:S05]  /*11f0*/  BSYNC B0 ;  /* 0x0000000000007941 */ /* 0x000fea0003800000 */
.L_x_108:
[----:B------:R-:W-:Y:S05]  /*1200*/  BRA `(.L_x_82) ;  /* 0xfffffff400c47947 */ /* 0x000fea000383ffff */
.L_x_89:
[----:B------:R-:W-:Y:S01]  /*1210*/  MOV R12, R9 ;  /* 0x00000009000c7202 */ /* 0x000fe20000000f00 */
[----:B------:R-:W-:Y:S02]  /*1220*/  IMAD.MOV.U32 R10, RZ, RZ, R8 ;  /* 0x000000ffff0a7224 */ /* 0x000fe400078e0008 */
[----:B------:R-:W-:Y:S02]  /*1230*/  IMAD.MOV.U32 R17, RZ, RZ, 0x1f ;  /* 0x0000001fff117424 */ /* 0x000fe400078e00ff */
[----:B------:R-:W-:-:S07]  /*1240*/  IMAD.MOV.U32 R9, RZ, RZ, -0x1 ;  /* 0xffffffffff097424 */ /* 0x000fce00078e00ff */
[----:B------:R-:W-:Y:S05]  /*1250*/  WARPSYNC.COLLECTIVE R9, `(.L_x_110) ;  /* 0x0000000009087348 */ /* 0x000fea0003c00000 */
[----:B------:R0:W1:Y:S02]  /*1260*/  SHFL.IDX P2, R8, R10, R12, R17 ;  /* 0x0000000c0a087389 */ /* 0x0000640000040011 */
[----:B01----:R-:W-:Y:S05]  /*1270*/  ENDCOLLECTIVE ;  /* 0x000000000000791b */ /* 0x003fea0003800000 */
.L_x_110:
[----:B------:R-:W-:Y:S05]  /*1280*/  BRA `(.L_x_111) ;  /* 0xfffffff800607947 */ /* 0x000fea000383ffff */
.L_x_91:
        /* <DEDUP_REMOVED lines=8> */
.L_x_113:
[----:B------:R-:W-:Y:S05]  /*1310*/  BSYNC B0 ;  /* 0x0000000000007941 */ /* 0x000fea0003800000 */
.L_x_112:
[----:B------:R-:W-:Y:S05]  /*1320*/  BRA `(.L_x_90) ;  /* 0xfffffff8005c7947 */ /* 0x000fea000383ffff */
.L_x_95:
[----:B------:R-:W-:Y:S01]  /*1330*/  MOV R12, R9 ;  /* 0x00000009000c7202 */ /* 0x000fe20000000f00 */
[----:B------:R-:W-:Y:S02]  /*1340*/  IMAD.MOV.U32 R10, RZ, RZ, R2 ;  /* 0x000000ffff0a7224 */ /* 0x000fe400078e0002 */
[----:B------:R-:W-:Y:S02]  /*1350*/  IMAD.MOV.U32 R17, RZ, RZ, 0x1f ;  /* 0x0000001fff117424 */ /* 0x000fe400078e00ff */
[----:B------:R-:W-:-:S07]  /*1360*/  IMAD.MOV.U32 R9, RZ, RZ, -0x1 ;  /* 0xffffffffff097424 */ /* 0x000fce00078e00ff */
[----:B0-----:R-:W-:Y:S05]  /*1370*/  WARPSYNC.COLLECTIVE R9, `(.L_x_114) ;  /* 0x0000000009087348 */ /* 0x001fea0003c00000 */
[----:B------:R1:W2:Y:S02]  /*1380*/  SHFL.IDX P2, R8, R10, R12, R17 ;  /* 0x0000000c0a087389 */ /* 0x0002a40000040011 */
[----:B012---:R-:W-:Y:S05]  /*1390*/  ENDCOLLECTIVE ;  /* 0x000000000000791b */ /* 0x007fea0003800000 */
.L_x_114:
[----:B------:R-:W-:Y:S05]  /*13a0*/  BRA `(.L_x_115) ;  /* 0xfffffff800747947 */ /* 0x000fea000383ffff */
.L_x_97:
        /* <DEDUP_REMOVED lines=8> */
.L_x_117:
[----:B------:R-:W-:Y:S05]  /*1430*/  BSYNC B0 ;  /* 0x0000000000007941 */ /* 0x000fea0003800000 */
.L_x_116:
[----:B------:R-:W-:Y:S05]  /*1440*/  BRA `(.L_x_96) ;  /* 0xfffffff800747947 */ /* 0x000fea000383ffff */
.L_x_118:
        /* <DEDUP_REMOVED lines=11> */
.L_x_133:


//--------------------- .text._Z17bsgs_solve_kernelPK5PointS1_S1_PjiiPKj --------------------------
	.section	.text._Z17bsgs_solve_kernelPK5PointS1_S1_PjiiPKj,"ax",@progbits
	.align	128
        .global         _Z17bsgs_solve_kernelPK5PointS1_S1_PjiiPKj
        .type           _Z17bsgs_solve_kernelPK5PointS1_S1_PjiiPKj,@function
        .size           _Z17bsgs_solve_kernelPK5PointS1_S1_PjiiPKj,(.L_x_134 - _Z17bsgs_solve_kernelPK5PointS1_S1_PjiiPKj)
        .other          _Z17bsgs_solve_kernelPK5PointS1_S1_PjiiPKj,@"STO_CUDA_ENTRY STV_DEFAULT"
_Z17bsgs_solve_kernelPK5PointS1_S1_PjiiPKj:
.text._Z17bsgs_solve_kernelPK5PointS1_S1_PjiiPKj:
        /* <DEDUP_REMOVED lines=8> */
[----:B------:R-:W0:Y:S01]  /*0080*/  LDCU UR6, c[0x0][0x3a0] ;  /* 0x00007400ff0677ac */ /* 0x000e220008000800 */
[----:B------:R-:W1:Y:S01]  /*0090*/  LDCU.64 UR4, c[0x0][0x358] ;  /* 0x00006b00ff0477ac */ /* 0x000e620008000a00 */
[----:B0-----:R-:W-:-:S09]  /*00a0*/  UISETP.GE.AND UP0, UPT, UR6, 0x1, UPT ;  /* 0x000000010600788c */ /* 0x001fd2000bf06270 */
[----:B-1----:R-:W-:Y:S05]  /*00b0*/  BRA.U !UP0, `(.L_x_119) ;  /* 0x0000000108a47547 */ /* 0x002fea000b800000 */
[----:B------:R-:W0:Y:S01]  /*00c0*/  LDC.64 R4, c[0x0][0x380] ;  /* 0x0000e000ff047b82 */ /* 0x000e220000000a00 */
[----:B------:R-:W1:Y:S07]  /*00d0*/  LDCU UR6, c[0x0][0x3a0] ;  /* 0x00007400ff0677ac */ /* 0x000e6e0008000800 */
[----:B------:R-:W2:Y:S01]  /*00e0*/  LDC.64 R2, c[0x0][0x390] ;  /* 0x0000e400ff027b82 */ /* 0x000ea20000000a00 */
[----:B0-----:R0:W5:Y:S01]  /*00f0*/  LDG.E R8, desc[UR4][R4.64] ;  /* 0x0000000404087981 */ /* 0x001162000c1e1900 */
[----:B-1----:R-:W-:-:S07]  /*0100*/  IMAD.MOV.U32 R9, RZ, RZ, RZ ;  /* 0x000000ffff097224 */ /* 0x002fce00078e00ff */
.L_x_122:
[----:B0-2---:R-:W-:-:S05]  /*0110*/  IMAD.WIDE.U32 R4, R9, 0x60, R2 ;  /* 0x0000006009047825 */ /* 0x005fca00078e0002 */
[----:B------:R-:W2:Y:S02]  /*0120*/  LDG.E R7, desc[UR4][R4.64] ;  /* 0x0000000404077981 */ /* 0x000ea4000c1e1900 */
[----:B--2--5:R-:W-:-:S13]  /*0130*/  ISETP.NE.AND P0, PT, R7, R8, PT ;  /* 0x000000080700720c */ /* 0x024fda0003f05270 */
[----:B------:R-:W-:Y:S05]  /*0140*/  @P0 BRA `(.L_x_120) ;  /* 0x0000000000740947 */ /* 0x000fea0003800000 */
[----:B------:R-:W0:Y:S01]  /*0150*/  LDC.64 R6, c[0x0][0x380] ;  /* 0x0000e000ff067b82 */ /* 0x000e220000000a00 */
[----:B------:R-:W2:Y:S04]  /*0160*/  LDG.E R10, desc[UR4][R4.64+0x4] ;  /* 0x00000404040a7981 */ /* 0x000ea8000c1e1900 */
[----:B0-----:R-:W2:Y:S02]  /*0170*/  LDG.E R11, desc[UR4][R6.64+0x4] ;  /* 0x00000404060b7981 */ /* 0x001ea4000c1e1900 */
[----:B--2---:R-:W-:-:S13]  /*0180*/  ISETP.NE.AND P0, PT, R10, R11, PT ;  /* 0x0000000b0a00720c */ /* 0x004fda0003f05270 */
[----:B------:R-:W-:Y:S05]  /*0190*/  @P0 BRA `(.L_x_120) ;  /* 0x0000000000600947 */ /* 0x000fea0003800000 */
[----:B------:R-:W2:Y:S04]  /*01a0*/  LDG.E R10, desc[UR4][R4.64+0x8] ;  /* 0x00000804040a7981 */ /* 0x000ea8000c1e1900 */
[----:B------:R-:W2:Y:S02]  /*01b0*/  LDG.E R11, desc[UR4][R6.64+0x8] ;  /* 0x00000804060b7981 */ /* 0x000ea4000c1e1900 */
        /* <DEDUP_REMOVED lines=21> */
[----:B------:R-:W-:Y:S05]  /*0310*/  @!P0 BRA `(.L_x_121) ;  /* 0x0000000000208947 */ /* 0x000fea0003800000 */
.L_x_120:
[----:B------:R-:W-:-:S05]  /*0320*/  VIADD R9, R9, 0x1 ;  /* 0x0000000109097836 */ /* 0x000fca0000000000 */
[----:B------:R-:W-:-:S13]  /*0330*/  ISETP.NE.AND P0, PT, R9, UR6, PT ;  /* 0x0000000609007c0c */ /* 0x000fda000bf05270 */
[----:B------:R-:W-:Y:S05]  /*0340*/  @P0 BRA `(.L_x_122) ;  /* 0xfffffffc00700947 */ /* 0x000fea000383ffff */
.L_x_119:
[----:B------:R-:W0:Y:S01]  /*0350*/  LDC.64 R2, c[0x0][0x398] ;  /* 0x0000e600ff027b82 */ /* 0x000e220000000a00 */
[----:B------:R-:W-:Y:S02]  /*0360*/  IMAD.MOV.U32 R5, RZ, RZ, -0x1 ;  /* 0xffffffffff057424 */ /* 0x000fe400078e00ff */
[----:B0-----:R-:W-:-:S05]  /*0370*/  IMAD.WIDE R2, R0, 0x4, R2 ;  /* 0x0000000400027825 */ /* 0x001fca00078e0202 */
[----:B------:R-:W-:Y:S01]  /*0380*/  STG.E desc[UR4][R2.64], R5 ;  /* 0x0000000502007986 */ /* 0x000fe2000c101904 */
[----:B------:R-:W-:Y:S05]  /*0390*/  EXIT ;  /* 0x000000000000794d */ /* 0x000fea0003800000 */
.L_x_121:
[----:B------:R-:W0:Y:S02]  /*03a0*/  LDC.64 R2, c[0x0][0x398] ;  /* 0x0000e600ff027b82 */ /* 0x000e240000000a00 */
[----:B0-----:R-:W-:-:S05]  /*03b0*/  IMAD.WIDE R2, R0, 0x4, R2 ;  /* 0x0000000400027825 */ /* 0x001fca00078e0202 */
[----:B------:R-:W-:Y:S01]  /*03c0*/  STG.E desc[UR4][R2.64], R9 ;  /* 0x0000000902007986 */ /* 0x000fe2000c101904 */
[----:B------:R-:W-:Y:S05]  /*03d0*/  EXIT ;  /* 0x000000000000794d */ /* 0x000fea0003800000 */
.L_x_123:
        /* <DEDUP_REMOVED lines=10> */
.L_x_134:


//--------------------- .text._Z16build_baby_stepsP5PointiPKS_PKj --------------------------
	.section	.text._Z16build_baby_stepsP5PointiPKS_PKj,"ax",@progbits
	.align	128
        .global         _Z16build_baby_stepsP5PointiPKS_PKj
        .type           _Z16build_baby_stepsP5PointiPKS_PKj,@function
        .size           _Z16build_baby_stepsP5PointiPKS_PKj,(.L_x_135 - _Z16build_baby_stepsP5PointiPKS_PKj)
        .other          _Z16build_baby_stepsP5PointiPKS_PKj,@"STO_CUDA_ENTRY STV_DEFAULT"
_Z16build_baby_stepsP5PointiPKS_PKj:
.text._Z16build_baby_stepsP5PointiPKS_PKj:
        /* <DEDUP_REMOVED lines=8> */
[----:B------:R-:W-:Y:S01]  /*0080*/  ISETP.NE.AND P0, PT, R30, RZ, PT ;  /* 0x000000ff1e00720c */ /* 0x000fe20003f05270 */
[----:B------:R-:W0:Y:S01]  /*0090*/  LDCU.64 UR4, c[0x0][0x358] ;  /* 0x00006b00ff0477ac */ /* 0x000e220008000a00 */
[----:B------:R-:W-:Y:S01]  /*00a0*/  BSSY.RECONVERGENT B0, `(.L_x_124) ;  /* 0x00001f8000007945 */ /* 0x000fe20003800200 */
[----:B------:R-:W-:Y:S02]  /*00b0*/  CS2R R28, SRZ ;  /* 0x00000000001c7805 */ /* 0x000fe4000001ff00 */
[----:B------:R-:W-:Y:S02]  /*00c0*/  CS2R R26, SRZ ;  /* 0x00000000001a7805 */ /* 0x000fe4000001ff00 */
[----:B------:R-:W-:Y:S02]  /*00d0*/  CS2R R24, SRZ ;  /* 0x0000000000187805 */ /* 0x000fe4000001ff00 */
[----:B------:R-:W-:Y:S02]  /*00e0*/  CS2R R22, SRZ ;  /* 0x0000000000167805 */ /* 0x000fe4000001ff00 */
[----:B------:R-:W-:-:S02]  /*00f0*/  CS2R R20, SRZ ;  /* 0x0000000000147805 */ /* 0x000fc4000001ff00 */
[----:B------:R-:W-:Y:S02]  /*0100*/  CS2R R18, SRZ ;  /* 0x0000000000127805 */ /* 0x000fe4000001ff00 */
[----:B------:R-:W-:Y:S02]  /*0110*/  CS2R R16, SRZ ;  /* 0x0000000000107805 */ /* 0x000fe4000001ff00 */
[----:B------:R-:W-:Y:S01]  /*0120*/  CS2R R14, SRZ ;  /* 0x00000000000e7805 */ /* 0x000fe2000001ff00 */
[----:B------:R-:W-:Y:S01]  /*0130*/  IMAD.MOV.U32 R13, RZ, RZ, RZ ;  /* 0x000000ffff0d7224 */ /* 0x000fe200078e00ff */
[----:B0-----:R-:W-:Y:S06]  /*0140*/  @!P0 BRA `(.L_x_125) ;  /* 0x0000001c00b48947 */ /* 0x001fec0003800000 */
[----:B------:R-:W0:Y:S02]  /*0150*/  LDC.64 R2, c[0x0][0x398] ;  /* 0x0000e600ff027b82 */ /* 0x000e240000000a00 */
[----:B0-----:R-:W2:Y:S06]  /*0160*/  LDG.E R12, desc[UR4][R2.64] ;  /* 0x00000004020c7981 */ /* 0x001eac000c1e1900 */
[----:B------:R-:W0:Y:S02]  /*0170*/  LDC.64 R4, c[0x0][0x390] ;  /* 0x0000e400ff047b82 */ /* 0x000e240000000a00 */
[----:B0-----:R0:W5:Y:S04]  /*0180*/  LDG.E R11, desc[UR4][R4.64+0x3c] ;  /* 0x00003c04040b7981 */ /* 0x001168000c1e1900 */
[----:B------:R0:W5:Y:S04]  /*0190*/  LDG.E R33, desc[UR4][R4.64+0x38] ;  /* 0x0000380404217981 */ /* 0x000168000c1e1900 */
        /* <DEDUP_REMOVED lines=13> */
[----:B------:R0:W5:Y:S01]  /*0270*/  LDG.E R31, desc[UR4][R4.64] ;  /* 0x00000004041f7981 */ /* 0x000162000c1e1900 */
[----:B------:R-:W-:Y:S01]  /*0280*/  IMAD.MOV.U32 R29, RZ, RZ, RZ ;  /* 0x000000ffff1d7224 */ /* 0x000fe200078e00ff */
[----:B--2---:R-:W1:Y:S01]  /*0290*/  I2F.U32.RP R0, R12 ;  /* 0x0000000c00007306 */ /* 0x004e620000209000 */
[----:B------:R-:W-:-:S02]  /*02a0*/  IADD3 R9, PT, PT, RZ, -R12, RZ ;  /* 0x8000000cff097210 */ /* 0x000fc40007ffe0ff */
[----:B------:R-:W-:Y:S02]  /*02b0*/  ISETP.NE.U32.AND P4, PT, R12, RZ, PT ;  /* 0x000000ff0c00720c */ /* 0x000fe40003f85070 */
[----:B------:R-:W-:-:S03]  /*02c0*/  LOP3.LUT R8, RZ, R12, RZ, 0x33, !PT ;  /* 0x0000000cff087212 */ /* 0x000fc600078e33ff */
[----:B-1----:R-:W1:Y:S02]  /*02d0*/  MUFU.RCP R0, R0 ;  /* 0x0000000000007308 */ /* 0x002e640000001000 */
[----:B-1----:R-:W-:-:S06]  /*02e0*/  VIADD R2, R0, 0xffffffe ;  /* 0x0ffffffe00027836 */ /* 0x002fcc0000000000 */
[----:B------:R1:W2:Y:S02]  /*02f0*/  F2I.FTZ.U32.TRUNC.NTZ R3, R2 ;  /* 0x0000000200037305 */ /* 0x0002a4000021f000 */
[----:B-1----:R-:W-:Y:S02]  /*0300*/  IMAD.MOV.U32 R2, RZ, RZ, RZ ;  /* 0x000000ffff027224 */ /* 0x002fe400078e00ff */
[----:B--2---:R-:W-:-:S04]  /*0310*/  IMAD R9, R9, R3, RZ ;  /* 0x0000000309097224 */ /* 0x004fc800078e02ff */
[----:B0-----:R-:W-:-:S07]  /*0320*/  IMAD.HI.U32 R9, R3, R9, R2 ;  /* 0x0000000903097227 */ /* 0x001fce00078e0002 */
.L_x_128:
[----:B------:R-:W-:-:S04]  /*0330*/  LOP3.LUT R0, R30, 0x1, RZ, 0xc0, !PT ;  /* 0x000000011e007812 */ /* 0x000fc800078ec0ff */
[----:B------:R-:W-:-:S13]  /*0340*/  ISETP.NE.U32.AND P0, PT, R0, 0x1, PT ;  /* 0x000000010000780c */ /* 0x000fda0003f05070 */
[----:B------:R-:W0:Y:S02]  /*0350*/  @P0 LDC.64 R46, c[0x0][0x398] ;  /* 0x0000e600ff2e0b82 */ /* 0x000e240000000a00 */
[----:B0----5:R0:W5:Y:S04]  /*0360*/  @P0 LDG.E R7, desc[UR4][R46.64+0x4] ;  /* 0x000004042e070981 */ /* 0x021168000c1e1900 */
[----:B------:R0:W5:Y:S04]  /*0370*/  @P0 LDG.E R6, desc[UR4][R46.64+0x8] ;  /* 0x000008042e060981 */ /* 0x000168000c1e1900 */
[----:B------:R0:W5:Y:S04]  /*0380*/  @P0 LDG.E R5, desc[UR4][R46.64+0xc] ;  /* 0x00000c042e050981 */ /* 0x000168000c1e1900 */
[----:B------:R0:W5:Y:S04]  /*0390*/  @P0 LDG.E R4, desc[UR4][R46.64+0x10] ;  /* 0x000010042e040981 */ /* 0x000168000c1e1900 */
[----:B------:R0:W5:Y:S04]  /*03a0*/  @P0 LDG.E R3, desc[UR4][R46.64+0x14] ;  /* 0x000014042e030981 */ /* 0x000168000c1e1900 */
[----:B------:R0:W5:Y:S04]  /*03b0*/  @P0 LDG.E R2, desc[UR4][R46.64+0x18] ;  /* 0x000018042e020981 */ /* 0x000168000c1e1900 */
[----:B------:R0:W5:Y:S01]  /*03c0*/  @P0 LDG.E R0, desc[UR4][R46.64+0x1c] ;  /* 0x00001c042e000981 */ /* 0x000162000c1e1900 */
[----:B------:R-:W-:Y:S04]  /*03d0*/  BSSY.RECONVERGENT B1, `(.L_x_126) ;  /* 0x00000eb000017945 */ /* 0x000fe80003800200 */
[----:B------:R-:W-:Y:S05]  /*03e0*/  @P0 BRA `(.L_x_127) ;  /* 0x0000000c00a40947 */ /* 0x000fea0003800000 */
[----:B------:R-:W1:Y:S02]  /*03f0*/  LDC.64 R8, c[0x0][0x398] ;  /* 0x0000e600ff087b82 */ /* 0x000e640000000a00 */
[----:B-1---5:R-:W2:Y:S04]  /*0400*/  LDG.E R6, desc[UR4][R8.64+0x8] ;  /* 0x0000080408067981 */ /* 0x022ea8000c1e1900 */
[----:B------:R-:W3:Y:S04]  /*0410*/  LDG.E R7, desc[UR4][R8.64+0x4] ;  /* 0x0000040408077981 */ /* 0x000ee8000c1e1900 */
[----:B------:R-:W4:Y:S04]  /*0420*/  LDG.E R5, desc[UR4][R8.64+0xc] ;  /* 0x00000c0408057981 */ /* 0x000f28000c1e1900 */
[----:B------:R-:W4:Y:S04]  /*0430*/  LDG.E R4, desc[UR4][R8.64+0x10] ;  /* 0x0000100408047981 */ /* 0x000f28000c1e1900 */
[----:B------:R-:W4:Y:S04]  /*0440*/  LDG.E R3, desc[UR4][R8.64+0x14] ;  /* 0x0000140408037981 */ /* 0x000f28000c1e1900 */
[----:B------:R-:W4:Y:S04]  /*0450*/  LDG.E R2, desc[UR4][R8.64+0x18] ;  /* 0x0000180408027981 */ /* 0x000f28000c1e1900 */
[----:B------:R1:W4:Y:S01]  /*0460*/  LDG.E R0, desc[UR4][R8.64+0x1c] ;  /* 0x00001c0408007981 */ /* 0x000322000c1e1900 */
[----:B------:R-:W-:-:S02]  /*0470*/  IMAD.IADD R14, R14, 0x1, R39 ;  /* 0x000000010e0e7824 */ /* 0x000fc400078e0227 */
[----:B------:R-:W-:Y:S02]  /*0480*/  IMAD.IADD R22, R22, 0x1, R40 ;  /* 0x0000000116167824 */ /* 0x000fe400078e0228 */
[----:B------:R-:W-:Y:S01]  /*0490*/  IMAD.IADD R15, R15, 0x1, R38 ;  /* 0x000000010f0f7824 */ /* 0x000fe200078e0226 */
[----:B------:R-:W-:Y:S02]  /*04a0*/  IADD3 R23, PT, PT, R23, R41, RZ ;  /* 0x0000002917177210 */ /* 0x000fe40007ffe0ff */
[----:B------:R-:W-:Y:S01]  /*04b0*/  IADD3 R16, PT, PT, R16, R37, RZ ;  /* 0x0000002510107210 */ /* 0x000fe20007ffe0ff */
[----:B------:R-:W-:Y:S02]  /*04c0*/  IMAD.IADD R24, R24, 0x1, R42 ;  /* 0x0000000118187824 */ /* 0x000fe400078e022a */
[----:B------:R-:W-:Y:S02]  /*04d0*/  IMAD.IADD R13, R13, 0x1, R31 ;  /* 0x000000010d0d7824 */ /* 0x000fe400078e021f */
[----:B------:R-:W-:-:S02]  /*04e0*/  IMAD.IADD R17, R17, 0x1, R36 ;  /* 0x0000000111117824 */ /* 0x000fc400078e0224 */
[----:B------:R-:W-:Y:S02]  /*04f0*/  IMAD.IADD R25, R25, 0x1, R43 ;  /* 0x0000000119197824 */ /* 0x000fe400078e022b */
[----:B------:R-:W-:Y:S01]  /*0500*/  IMAD.IADD R18, R18, 0x1, R35 ;  /* 0x0000000112127824 */ /* 0x000fe200078e0223 */
[----:B------:R-:W-:Y:S02]  /*0510*/  IADD3 R19, PT, PT, R19, R44, RZ ;  /* 0x0000002c13137210 */ /* 0x000fe40007ffe0ff */
[----:B------:R-:W-:Y:S01]  /*0520*/  IADD3 R26, PT, PT, R26, R10, RZ ;  /* 0x0000000a1a1a7210 */ /* 0x000fe20007ffe0ff */
[----:B------:R-:W-:Y:S02]  /*0530*/  IMAD.IADD R20, R20, 0x1, R34 ;  /* 0x0000000114147824 */ /* 0x000fe400078e0222 */
[----:B------:R-:W-:Y:S02]  /*0540*/  IMAD.IADD R27, R27, 0x1, R33 ;  /* 0x000000011b1b7824 */ /* 0x000fe400078e0221 */
[----:B------:R-:W-:Y:S01]  /*0550*/  IMAD.IADD R28, R28, 0x1, R11 ;  /* 0x000000011c1c7824 */ /* 0x000fe200078e020b */
[----:B------:R-:W-:Y:S01]  /*0560*/  IADD3 R21, PT, PT, R21, R32, RZ ;  /* 0x0000002015157210 */ /* 0x000fe20007ffe0ff */
[----:B--2---:R-:W2:Y:S08]  /*0570*/  I2F.U32.RP R50, R6 ;  /* 0x0000000600327306 */ /* 0x004eb00000209000 */
[----:B---3--:R-:W3:Y:S08]  /*0580*/  I2F.U32.RP R29, R7 ;  /* 0x00000007001d7306 */ /* 0x008ef00000209000 */
[----:B--2---:R-:W1:Y:S08]  /*0590*/  MUFU.RCP R50, R50 ;  /* 0x0000003200327308 */ /* 0x004e700000001000 */
[----:B----4-:R-:W-:Y:S08]  /*05a0*/  I2F.U32.RP R48, R5 ;  /* 0x0000000500307306 */ /* 0x010ff00000209000 */
[----:B---3--:R-:W0:Y:S01]  /*05b0*/  MUFU.RCP R29, R29 ;  /* 0x0000001d001d7308 */ /* 0x008e220000001000 */
[----:B-1----:R-:W-:-:S07]  /*05c0*/  VIADD R8, R50, 0xffffffe ;  /* 0x0ffffffe32087836 */ /* 0x002fce0000000000 */
[----:B------:R1:W2:Y:S08]  /*05d0*/  F2I.FTZ.U32.TRUNC.NTZ R9, R8 ;  /* 0x0000000800097305 */ /* 0x0002b0000021f000 */
[----:B------:R-:W-:Y:S01]  /*05e0*/  I2F.U32.RP R49, R4 ;  /* 0x0000000400317306 */ /* 0x000fe20000209000 */
[----:B0-----:R-:W-:-:S07]  /*05f0*/  IADD3 R46, PT, PT, R29, 0xffffffe, RZ ;  /* 0x0ffffffe1d2e7810 */ /* 0x001fce0007ffe0ff */
[----:B------:R-:W0:Y:S01]  /*0600*/  MUFU.RCP R48, R48 ;  /* 0x0000003000307308 */ /* 0x000e220000001000 */
[----:B------:R-:W-:Y:S02]  /*0610*/  IMAD.MOV R29, RZ, RZ, -R6 ;  /* 0x000000ffff1d7224 */ /* 0x000fe400078e0a06 */
[----:B-1----:R-:W-:Y:S02]  /*0620*/  IMAD.MOV.U32 R8, RZ, RZ, RZ ;  /* 0x000000ffff087224 */ /* 0x002fe400078e00ff */
[----:B--2---:R-:W-:-:S03]  /*0630*/  IMAD R29, R29, R9, RZ ;  /* 0x000000091d1d7224 */ /* 0x004fc600078e02ff */
[----:B------:R-:W-:Y:S01]  /*0640*/  I2F.U32.RP R50, R3 ;  /* 0x0000000300327306 */ /* 0x000fe20000209000 */
[----:B------:R-:W-:-:S07]  /*0650*/  IMAD.HI.U32 R29, R9, R29, R8 ;  /* 0x0000001d091d7227 */ /* 0x000fce00078e0008 */
[----:B------:R1:W2:Y:S01]  /*0660*/  F2I.FTZ.U32.TRUNC.NTZ R47, R46 ;  /* 0x0000002e002f7305 */ /* 0x0002a2000021f000 */
[----:B0-----:R-:W-:-:S07]  /*0670*/  IADD3 R8, PT, PT, R48, 0xffffffe, RZ ;  /* 0x0ffffffe30087810 */ /* 0x001fce0007ffe0ff */
[----:B------:R-:W0:Y:S01]  /*0680*/  MUFU.RCP R49, R49 ;  /* 0x0000003100317308 */ /* 0x000e220000001000 */
[----:B-1----:R-:W-:Y:S02]  /*0690*/  HFMA2 R46, -RZ, RZ, 0, 0 ;  /* 0x00000000ff2e7431 */ /* 0x002fe400000001ff */
[----:B------:R-:W-:-:S05]  /*06a0*/  IMAD.MOV R45, RZ, RZ, -R7 ;  /* 0x000000ffff2d7224 */ /* 0x000fca00078e0a07 */
[----:B------:R1:W3:Y:S01]  /*06b0*/  F2I.FTZ.U32.TRUNC.NTZ R9, R8 ;  /* 0x0000000800097305 */ /* 0x0002e2000021f000 */
[----:B--2---:R-:W-:-:S07]  /*06c0*/  IMAD R45, R45, R47, RZ ;  /* 0x0000002f2d2d7224 */ /* 0x004fce00078e02ff */
[----:B------:R-:W2:Y:S01]  /*06d0*/  MUFU.RCP R50, R50 ;  /* 0x0000003200327308 */ /* 0x000ea20000001000 */
[----:B------:R-:W-:Y:S01]  /*06e0*/  IMAD.HI.U32 R45, R47, R45, R46 ;  /* 0x0000002d2f2d7227 */ /* 0x000fe200078e002e */
[----:B-1----:R-:W-:-:S03]  /*06f0*/  MOV R8, RZ ;  /* 0x000000ff00087202 */ /* 0x002fc60000000f00 */
[----:B------:R-:W-:Y:S02]  /*0700*/  IMAD.MOV R51, RZ, RZ, -R5 ;  /* 0x000000ffff337224 */ /* 0x000fe400078e0a05 */
[----:B0-----:R-:W-:Y:S02]  /*0710*/  VIADD R46, R49, 0xffffffe ;  /* 0x0ffffffe312e7836 */ /* 0x001fe40000000000 */
[----:B------:R-:W0:Y:S01]  /*0720*/  I2F.U32.RP R49, R2 ;  /* 0x0000000200317306 */ /* 0x000e220000209000 */
[----:B---3--:R-:W-:-:S07]  /*0730*/  IMAD R51, R51, R9, RZ ;  /* 0x0000000933337224 */ /* 0x008fce00078e02ff */
[----:B------:R1:W3:Y:S01]  /*0740*/  F2I.FTZ.U32.TRUNC.NTZ R47, R46 ;  /* 0x0000002e002f7305 */ /* 0x0002e2000021f000 */
[----:B------:R-:W-:-:S04]  /*0750*/  IMAD.HI.U32 R48, R9, R51, R8 ;  /* 0x0000003309307227 */ /* 0x000fc800078e0008 */
[----:B--2---:R-:W-:Y:S02]  /*0760*/  VIADD R8, R50, 0xffffffe ;  /* 0x0ffffffe32087836 */ /* 0x004fe40000000000 */
[----:B------:R-:W-:Y:S02]  /*0770*/  IMAD.MOV R51, RZ, RZ, -R4 ;  /* 0x000000ffff337224 */ /* 0x000fe400078e0a04 */
[----:B------:R2:W4:Y:S01]  /*0780*/  F2I.FTZ.U32.TRUNC.NTZ R9, R8 ;  /* 0x0000000800097305 */ /* 0x000522000021f000 */
[----:B-1----:R-:W-:-:S07]  /*0790*/  HFMA2 R46, -RZ, RZ, 0, 0 ;  /* 0x00000000ff2e7431 */ /* 0x002fce00000001ff */
[----:B0-----:R-:W0:Y:S01]  /*07a0*/  MUFU.RCP R49, R49 ;  /* 0x0000003100317308 */ /* 0x001e220000001000 */
[----:B---3--:R-:W-:-:S04]  /*07b0*/  IMAD R51, R51, R47, RZ ;  /* 0x0000002f33337224 */ /* 0x008fc800078e02ff */
[----:B------:R-:W-:-:S04]  /*07c0*/  IMAD.HI.U32 R46, R47, R51, R46 ;  /* 0x000000332f2e7227 */ /* 0x000fc800078e002e */
[----:B------:R-:W-:Y:S01]  /*07d0*/  IMAD.MOV R47, RZ, RZ, -R3 ;  /* 0x000000ffff2f7224 */ /* 0x000fe200078e0a03 */
[----:B------:R-:W1:Y:S01]  /*07e0*/  I2F.U32.RP R50, R0 ;  /* 0x0000000000327306 */ /* 0x000e620000209000 */
[----:B--2---:R-:W-:Y:S02]  /*07f0*/  IMAD.MOV.U32 R8, RZ, RZ, RZ ;  /* 0x000000ffff087224 */ /* 0x004fe400078e00ff */
[----:B----4-:R-:W-:-:S04]  /*0800*/  IMAD R47, R47, R9, RZ ;  /* 0x000000092f2f7224 */ /* 0x010fc800078e02ff */
[----:B------:R-:W-:Y:S01]  /*0810*/  IMAD.HI.U32 R47, R9, R47, R8 ;  /* 0x0000002f092f7227 */ /* 0x000fe200078e0008 */
[----:B0-----:R-:W-:-:S06]  /*0820*/  IADD3 R9, PT, PT, R49, 0xffffffe, RZ ;  /* 0x0ffffffe31097810 */ /* 0x001fcc0007ffe0ff */
[----:B------:R-:W0:Y:S01]  /*0830*/  F2I.FTZ.U32.TRUNC.NTZ R9, R9 ;  /* 0x0000000900097305 */ /* 0x000e22000021f000 */
[----:B------:R-:W-:-:S07]  /*0840*/  IMAD.HI.U32 R8, R45, R14, RZ ;  /* 0x0000000e2d087227 */ /* 0x000fce00078e00ff */
[----:B-1----:R-:W1:Y:S01]  /*0850*/  MUFU.RCP R50, R50 ;  /* 0x0000003200327308 */ /* 0x002e620000001000 */
[----:B------:R-:W-:Y:S01]  /*0860*/  IADD3 R8, PT, PT, -R8, RZ, RZ ;  /* 0x000000ff08087210 */ /* 0x000fe20007ffe1ff */
[----:B------:R-:W-:-:S04]  /*0870*/  IMAD.MOV R49, RZ, RZ, -R2 ;  /* 0x000000ffff317224 */ /* 0x000fc800078e0a02 */
[----:B------:R-:W-:Y:S02]  /*0880*/  IMAD R14, R7, R8, R14 ;  /* 0x00000008070e7224 */ /* 0x000fe400078e020e */
[----:B0-----:R-:W-:Y:S02]  /*0890*/  IMAD R49, R49, R9, RZ ;  /* 0x0000000931317224 */ /* 0x001fe400078e02ff */
[----:B------:R-:W-:-:S04]  /*08a0*/  IMAD.MOV.U32 R8, RZ, RZ, RZ ;  /* 0x000000ffff087224 */ /* 0x000fc800078e00ff */
[----:B------:R-:W-:Y:S01]  /*08b0*/  IMAD.HI.U32 R49, R9, R49, R8 ;  /* 0x0000003109317227 */ /* 0x000fe200078e0008 */
[----:B-1----:R-:W-:-:S03]  /*08c0*/  IADD3 R9, PT, PT, R50, 0xffffffe, RZ ;  /* 0x0ffffffe32097810 */ /* 0x002fc60007ffe0ff */
[----:B------:R-:W-:-:S03]  /*08d0*/  IMAD.HI.U32 R45, R45, R22, RZ ;  /* 0x000000162d2d7227 */ /* 0x000fc600078e00ff */
[----:B------:R-:W0:Y:S01]  /*08e0*/  F2I.FTZ.U32.TRUNC.NTZ R9, R9 ;  /* 0x0000000900097305 */ /* 0x000e22000021f000 */
[----:B------:R-:W-:Y:S02]  /*08f0*/  IMAD.MOV R45, RZ, RZ, -R45 ;  /* 0x000000ffff2d7224 */ /* 0x000fe400078e0a2d */
[----:B------:R-:W-:-:S05]  /*0900*/  IMAD.HI.U32 R8, R29, R15, RZ ;  /* 0x0000000f1d087227 */ /* 0x000fca00078e00ff */
[----:B------:R-:W1:Y:S01]  /*0910*/  I2F.U32.RP R50, R12 ;  /* 0x0000000c00327306 */ /* 0x000e620000209000 */
[----:B------:R-:W-:Y:S01]  /*0920*/  IMAD R22, R7, R45, R22 ;  /* 0x0000002d07167224 */ /* 0x000fe200078e0216 */
[----:B------:R-:W-:Y:S01]  /*0930*/  IADD3 R45, PT, PT, RZ, -R0, RZ ;  /* 0x80000000ff2d7210 */ /* 0x000fe20007ffe0ff */
[----:B------:R-:W-:-:S04]  /*0940*/  IMAD.MOV R8, RZ, RZ, -R8 ;  /* 0x000000ffff087224 */ /* 0x000fc800078e0a08 */
[----:B------:R-:W-:Y:S02]  /*0950*/  IMAD R15, R6, R8, R15 ;  /* 0x00000008060f7224 */ /* 0x000fe400078e020f */
[----:B0-----:R-:W-:Y:S02]  /*0960*/  IMAD R45, R45, R9, RZ ;  /* 0x000000092d2d7224 */ /* 0x001fe400078e02ff */
[----:B------:R-:W-:Y:S02]  /*0970*/  IMAD.MOV.U32 R8, RZ, RZ, RZ ;  /* 0x000000ffff087224 */ /* 0x000fe400078e00ff */
[----:B------:R-:W-:Y:S01]  /*0980*/  IMAD.HI.U32 R29, R29, R23, RZ ;  /* 0x000000171d1d7227 */ /* 0x000fe200078e00ff */
[----:B------:R-:W-:Y:S01]  /*0990*/  ISETP.GE.U32.AND P1, PT, R22, R7, PT ;  /* 0x000000071600720c */ /* 0x000fe20003f26070 */
[----:B-1----:R-:W0:Y:S02]  /*09a0*/  MUFU.RCP R50, R50 ;  /* 0x0000003200327308 */ /* 0x002e240000001000 */
[----:B------:R-:W-:-:S04]  /*09b0*/  IMAD.HI.U32 R45, R9, R45, R8 ;  /* 0x0000002d092d7227 */ /* 0x000fc800078e0008 */
[----:B------:R-:W-:-:S04]  /*09c0*/  IMAD.HI.U32 R8, R48, R16, RZ ;  /* 0x0000001030087227 */ /* 0x000fc800078e00ff */
[----:B------:R-:W-:-:S04]  /*09d0*/  IMAD.HI.U32 R48, R48, R24, RZ ;  /* 0x0000001830307227 */ /* 0x000fc800078e00ff */
[----:B------:R-:W-:Y:S02]  /*09e0*/  IMAD.MOV R29, RZ, RZ, -R29 ;  /* 0x000000ffff1d7224 */ /* 0x000fe400078e0a1d */
[----:B------:R-:W-:Y:S02]  /*09f0*/  IMAD.MOV R48, RZ, RZ, -R48 ;  /* 0x000000ffff307224 */ /* 0x000fe400078e0a30 */
[----:B------:R-:W-:Y:S02]  /*0a00*/  IMAD R23, R6, R29, R23 ;  /* 0x0000001d06177224 */ /* 0x000fe400078e0217 */
[----:B------:R-:W-:Y:S01]  /*0a10*/  IMAD.MOV R8, RZ, RZ, -R8 ;  /* 0x000000ffff087224 */ /* 0x000fe200078e0a08 */
[----:B------:R-:W-:Y:S01]  /*0a20*/  ISETP.GE.U32.AND P4, PT, R15, R6, PT ;  /* 0x000000060f00720c */ /* 0x000fe20003f86070 */
[C---:B------:R-:W-:Y:S01]  /*0a30*/  IMAD R24, R5.reuse, R48, R24 ;  /* 0x0000003005187224 */ /* 0x040fe200078e0218 */
[----:B------:R-:W-:Y:S01]  /*0a40*/  ISETP.GE.U32.AND P0, PT, R14, R7, PT ;  /* 0x000000070e00720c */ /* 0x000fe20003f06070 */
[----:B------:R-:W-:Y:S01]  /*0a50*/  IMAD R16, R5, R8, R16 ;  /* 0x0000000805107224 */ /* 0x000fe200078e0210 */
[----:B------:R-:W-:Y:S01]  /*0a60*/  ISETP.GE.U32.AND P5, PT, R23, R6, PT ;  /* 0x000000061700720c */ /* 0x000fe20003fa6070 */
[----:B------:R-:W-:Y:S01]  /*0a70*/  @P1 IMAD.IADD R22, R22, 0x1, -R7 ;  /* 0x0000000116161824 */ /* 0x000fe200078e0a07 */
[-C--:B------:R-:W-:Y:S01]  /*0a80*/  ISETP.GE.U32.AND P2, PT, R24, R5.reuse, PT ;  /* 0x000000051800720c */ /* 0x080fe20003f46070 */
[----:B0-----:R-:W-:Y:S01]  /*0a90*/  VIADD R51, R50, 0xffffffe ;  /* 0x0ffffffe32337836 */ /* 0x001fe20000000000 */
[----:B------:R-:W-:-:S02]  /*0aa0*/  ISETP.GE.U32.AND P3, PT, R16, R5, PT ;  /* 0x000000051000720c */ /* 0x000fc40003f66070 */
[----:B------:R-:W-:Y:S01]  /*0ab0*/  ISETP.GE.U32.AND P1, PT, R22, R7, PT ;  /* 0x000000071600720c */ /* 0x000fe20003f26070 */
[----:B------:R-:W0:Y:S02]  /*0ac0*/  F2I.FTZ.U32.TRUNC.NTZ R9, R51 ;  /* 0x0000003300097305 */ /* 0x000e24000021f000 */
[----:B------:R-:W-:Y:S02]  /*0ad0*/  @P4 IMAD.IADD R15, R15, 0x1, -R6 ;  /* 0x000000010f0f4824 */ /* 0x000fe400078e0a06 */
[----:B------:R-:W-:Y:S02]  /*0ae0*/  @P0 IADD3 R14, PT, PT, -R7, R14, RZ ;  /* 0x0000000e070e0210 */ /* 0x000fe40007ffe1ff */
[----:B------:R-:W-:Y:S02]  /*0af0*/  @P5 IADD3 R23, PT, PT, -R6, R23, RZ ;  /* 0x0000001706175210 */ /* 0x000fe40007ffe1ff */
[----:B------:R-:W-:Y:S01]  /*0b00*/  ISETP.GE.U32.AND P0, PT, R14, R7, PT ;  /* 0x000000070e00720c */ /* 0x000fe20003f06070 */
[----:B------:R-:W-:Y:S01]  /*0b10*/  @P2 IMAD.IADD R24, R24, 0x1, -R5 ;  /* 0x0000000118182824 */ /* 0x000fe200078e0a05 */
[----:B------:R-:W-:-:S02]  /*0b20*/  ISETP.GE.U32.AND P5, PT, R15, R6, PT ;  /* 0x000000060f00720c */ /* 0x000fc40003fa6070 */
[----:B------:R-:W-:Y:S02]  /*0b30*/  ISETP.GE.U32.AND P4, PT, R23, R6, PT ;  /* 0x000000061700720c */ /* 0x000fe40003f86070 */
[----:B------:R-:W-:Y:S01]  /*0b40*/  @P3 IADD3 R16, PT, PT, -R5, R16, RZ ;  /* 0x0000001005103210 */ /* 0x000fe20007ffe1ff */
[----:B------:R-:W-:Y:S01]  /*0b50*/  IMAD.MOV R29, RZ, RZ, -R12 ;  /* 0x000000ffff1d7224 */ /* 0x000fe200078e0a0c */
[-C--:B------:R-:W-:Y:S01]  /*0b60*/  ISETP.GE.U32.AND P2, PT, R24, R5.reuse, PT ;  /* 0x000000051800720c */ /* 0x080fe20003f46070 */
[--C-:B------:R-:W-:Y:S01]  /*0b70*/  @P1 IMAD.IADD R22, R22, 0x1, -R7.reuse ;  /* 0x0000000116161824 */ /* 0x100fe200078e0a07 */
[----:B------:R-:W-:Y:S01]  /*0b80*/  ISETP.GE.U32.AND P1, PT, R16, R5, PT ;  /* 0x000000051000720c */ /* 0x000fe20003f26070 */
[----:B0-----:R-:W-:Y:S01]  /*0b90*/  IMAD R29, R29, R9, RZ ;  /* 0x000000091d1d7224 */ /* 0x001fe200078e02ff */
[----:B------:R-:W-:Y:S01]  /*0ba0*/  MOV R8, RZ ;  /* 0x000000ff00087202 */ /* 0x000fe20000000f00 */
[----:B------:R-:W-:Y:S01]  /*0bb0*/  @P0 IMAD.IADD R14, R14, 0x1, -R7 ;  /* 0x000000010e0e0824 */ /* 0x000fe200078e0a07 */
[----:B------:R-:W-:Y:S01]  /*0bc0*/  ISETP.NE.U32.AND P6, PT, R7, RZ, PT ;  /* 0x000000ff0700720c */ /* 0x000fe20003fc5070 */
[----:B------:R-:W-:Y:S01]  /*0bd0*/  @P5 IMAD.IADD R15, R15, 0x1, -R6 ;  /* 0x000000010f0f5824 */ /* 0x000fe200078e0a06 */
[----:B------:R-:W-:Y:S01]  /*0be0*/  ISETP.NE.U32.AND P0, PT, R6, RZ, PT ;  /* 0x000000ff0600720c */ /* 0x000fe20003f05070 */
[----:B------:R-:W-:Y:S01]  /*0bf0*/  IMAD.HI.U32 R9, R9, R29, R8 ;  /* 0x0000001d09097227 */ /* 0x000fe200078e0008 */
[----:B------:R-:W-:-:S02]  /*0c00*/  LOP3.LUT R29, RZ, R7, RZ, 0x33, !PT ;  /* 0x00000007ff1d7212 */ /* 0x000fc400078e33ff */
[----:B------:R-:W-:Y:S02]  /*0c10*/  LOP3.LUT R8, RZ, R6, RZ, 0x33, !PT ;  /* 0x00000006ff087212 */ /* 0x000fe400078e33ff */
[----:B------:R-:W-:Y:S01]  /*0c20*/  @P4 IADD3 R23, PT, PT, -R6, R23, RZ ;  /* 0x0000001706174210 */ /* 0x000fe20007ffe1ff */
[----:B------:R-:W-:Y:S01]  /*0c30*/  @P2 IMAD.IADD R24, R24, 0x1, -R5 ;  /* 0x0000000118182824 */ /* 0x000fe200078e0a05 */
[C---:B------:R-:W-:Y:S02]  /*0c40*/  SEL R14, R29.reuse, R14, !P6 ;  /* 0x0000000e1d0e7207 */ /* 0x040fe40007000000 */
[----:B------:R-:W-:Y:S02]  /*0c50*/  SEL R22, R29, R22, !P6 ;  /* 0x000000161d167207 */ /* 0x000fe40007000000 */
[C---:B------:R-:W-:Y:S02]  /*0c60*/  SEL R15, R8.reuse, R15, !P0 ;  /* 0x0000000f080f7207 */ /* 0x040fe40004000000 */
[----:B------:R-:W-:Y:S01]  /*0c70*/  SEL R23, R8, R23, !P0 ;  /* 0x0000001708177207 */ /* 0x000fe20004000000 */
[----:B------:R-:W-:Y:S01]  /*0c80*/  IMAD.HI.U32 R8, R9, R13, RZ ;  /* 0x0000000d09087227 */ /* 0x000fe200078e00ff */
[----:B------:R-:W-:-:S02]  /*0c90*/  ISETP.NE.U32.AND P0, PT, R5, RZ, PT ;  /* 0x000000ff0500720c */ /* 0x000fc40003f05070 */
[----:B------:R-:W-:Y:S02]  /*0ca0*/  @P1 IADD3 R16, PT, PT, -R5, R16, RZ ;  /* 0x0000001005101210 */ /* 0x000fe40007ffe1ff */
[----:B------:R-:W-:-:S04]  /*0cb0*/  LOP3.LUT R29, RZ, R5, RZ, 0x33, !PT ;  /* 0x00000005ff1d7212 */ /* 0x000fc800078e33ff */
[C---:B------:R-:W-:Y:S02]  /*0cc0*/  SEL R16, R29.reuse, R16, !P0 ;  /* 0x000000101d107207 */ /* 0x040fe40004000000 */
[----:B------:R-:W-:Y:S01]  /*0cd0*/  SEL R24, R29, R24, !P0 ;  /* 0x000000181d187207 */ /* 0x000fe20004000000 */
[----:B------:R-:W-:Y:S02]  /*0ce0*/  IMAD.MOV R29, RZ, RZ, -R8 ;  /* 0x000000ffff1d7224 */ /* 0x000fe400078e0a08 */
[----:B------:R-:W-:-:S05]  /*0cf0*/  IMAD.HI.U32 R8, R46, R17, RZ ;  /* 0x000000112e087227 */ /* 0x000fca00078e00ff */
[----:B------:R-:W-:Y:S01]  /*0d00*/  IADD3 R8, PT, PT, -R8, RZ, RZ ;  /* 0x000000ff08087210 */ /* 0x000fe20007ffe1ff */
[----:B------:R-:W-:-:S04]  /*0d10*/  IMAD.HI.U32 R46, R46, R25, RZ ;  /* 0x000000192e2e7227 */ /* 0x000fc800078e00ff */
[----:B------:R-:W-:Y:S02]  /*0d20*/  IMAD R17, R4, R8, R17 ;  /* 0x0000000804117224 */ /* 0x000fe400078e0211 */
[----:B------:R-:W-:-:S04]  /*0d30*/  IMAD.HI.U32 R8, R47, R18, RZ ;  /* 0x000000122f087227 */ /* 0x000fc800078e00ff */
[----:B------:R-:W-:Y:S01]  /*0d40*/  IMAD.MOV R46, RZ, RZ, -R46 ;  /* 0x000000ffff2e7224 */ /* 0x000fe200078e0a2e */
[----:B------:R-:W-:Y:S01]  /*0d50*/  ISETP.GE.U32.AND P0, PT, R17, R4, PT ;  /* 0x000000041100720c */ /* 0x000fe20003f06070 */
[----:B------:R-:W-:Y:S02]  /*0d60*/  IMAD.MOV R8, RZ, RZ, -R8 ;  /* 0x000000ffff087224 */ /* 0x000fe400078e0a08 */
[----:B------:R-:W-:Y:S02]  /*0d70*/  IMAD R25, R4, R46, R25 ;  /* 0x0000002e04197224 */ /* 0x000fe400078e0219 */
[----:B------:R-:W-:Y:S02]  /*0d80*/  IMAD R18, R3, R8, R18 ;  /* 0x0000000803127224 */ /* 0x000fe400078e0212 */
[----:B------:R-:W-:Y:S01]  /*0d90*/  IMAD.HI.U32 R8, R49, R19, RZ ;  /* 0x0000001331087227 */ /* 0x000fe200078e00ff */
[----:B------:R-:W-:-:S04]  /*0da0*/  ISETP.GE.U32.AND P1, PT, R25, R4, PT ;  /* 0x000000041900720c */ /* 0x000fc80003f26070 */
[----:B------:R-:W-:Y:S01]  /*0db0*/  IADD3 R8, PT, PT, -R8, RZ, RZ ;  /* 0x000000ff08087210 */ /* 0x000fe20007ffe1ff */
[----:B------:R-:W-:Y:S02]  /*0dc0*/  @P0 IMAD.IADD R17, R17, 0x1, -R4 ;  /* 0x0000000111110824 */ /* 0x000fe400078e0a04 */
[----:B------:R-:W-:-:S04]  /*0dd0*/  IMAD.HI.U32 R47, R47, R26, RZ ;  /* 0x0000001a2f2f7227 */ /* 0x000fc800078e00ff */
[----:B------:R-:W-:Y:S01]  /*0de0*/  IMAD R19, R2, R8, R19 ;  /* 0x0000000802137224 */ /* 0x000fe200078e0213 */
[----:B------:R-:W-:Y:S01]  /*0df0*/  ISETP.GE.U32.AND P2, PT, R17, R4, PT ;  /* 0x000000041100720c */ /* 0x000fe20003f46070 */
[----:B------:R-:W-:-:S04]  /*0e00*/  IMAD.HI.U32 R8, R45, R20, RZ ;  /* 0x000000142d087227 */ /* 0x000fc800078e00ff */
[----:B------:R-:W-:Y:S02]  /*0e10*/  IMAD.MOV R47, RZ, RZ, -R47 ;  /* 0x000000ffff2f7224 */ /* 0x000fe400078e0a2f */
[----:B------:R-:W-:-:S04]  /*0e20*/  IMAD.HI.U32 R49, R49, R27, RZ ;  /* 0x0000001b31317227 */ /* 0x000fc800078e00ff */
[----:B------:R-:W-:Y:S02]  /*0e30*/  @P1 IMAD.IADD R25, R25, 0x1, -R4 ;  /* 0x0000000119191824 */ /* 0x000fe400078e0a04 */
[----:B------:R-:W-:Y:S01]  /*0e40*/  IMAD R13, R12, R29, R13 ;  /* 0x0000001d0c0d7224 */ /* 0x000fe200078e020d */
[----:B------:R-:W-:Y:S01]  /*0e50*/  IADD3 R29, PT, PT, -R8, RZ, RZ ;  /* 0x000000ff081d7210 */ /* 0x000fe20007ffe1ff */
[----:B------:R-:W-:Y:S02]  /*0e60*/  IMAD R26, R3, R47, R26 ;  /* 0x0000002f031a7224 */ /* 0x000fe400078e021a */
[----:B------:R-:W-:Y:S01]  /*0e70*/  IMAD.HI.U32 R45, R45, R28, RZ ;  /* 0x0000001c2d2d7227 */ /* 0x000fe200078e00ff */
[----:B------:R-:W-:-:S03]  /*0e80*/  ISETP.GE.U32.AND P5, PT, R25, R4, PT ;  /* 0x000000041900720c */ /* 0x000fc60003fa6070 */
[----:B------:R-:W-:Y:S01]  /*0e90*/  IMAD.MOV R49, RZ, RZ, -R49 ;  /* 0x000000ffff317224 */ /* 0x000fe200078e0a31 */
[----:B------:R-:W-:Y:S01]  /*0ea0*/  ISETP.GE.U32.AND P3, PT, R26, R3, PT ;  /* 0x000000031a00720c */ /* 0x000fe20003f66070 */
[----:B------:R-:W-:Y:S02]  /*0eb0*/  IMAD.MOV R47, RZ, RZ, -R45 ;  /* 0x000000ffff2f7224 */ /* 0x000fe400078e0a2d */
[----:B------:R-:W-:Y:S01]  /*0ec0*/  IMAD R27, R2, R49, R27 ;  /* 0x00000031021b7224 */ /* 0x000fe200078e021b */
[-C--:B------:R-:W-:Y:S01]  /*0ed0*/  ISETP.GE.U32.AND P4, PT, R19, R2.reuse, PT ;  /* 0x000000021300720c */ /* 0x080fe20003f86070 */
[----:B------:R-:W-:Y:S01]  /*0ee0*/  IMAD R45, R0, R29, R20 ;  /* 0x0000001d002d7224 */ /* 0x000fe200078e0214 */
[----:B------:R-:W-:Y:S01]  /*0ef0*/  ISETP.GE.U32.AND P0, PT, R18, R3, PT ;  /* 0x000000031200720c */ /* 0x000fe20003f06070 */
[----:B------:R-:W-:Y:S01]  /*0f00*/  IMAD.HI.U32 R8, R9, R21, RZ ;  /* 0x0000001509087227 */ /* 0x000fe200078e00ff */
[----:B------:R-:W-:-:S03]  /*0f10*/  ISETP.GE.U32.AND P1, PT, R27, R2, PT ;  /* 0x000000021b00720c */ /* 0x000fc60003f26070 */
[----:B------:R-:W-:Y:S01]  /*0f20*/  @P2 IMAD.IADD R17, R17, 0x1, -R4 ;  /* 0x0000000111112824 */ /* 0x000fe200078e0a04 */
[----:B------:R-:W-:Y:S02]  /*0f30*/  ISETP.GE.U32.AND P2, PT, R45, R0, PT ;  /* 0x000000002d00720c */ /* 0x000fe40003f46070 */
[----:B------:R-:W-:Y:S01]  /*0f40*/  IADD3 R8, PT, PT, -R8, RZ, RZ ;  /* 0x000000ff08087210 */ /* 0x000fe20007ffe1ff */
[----:B------:R-:W-:Y:S01]  /*0f50*/  IMAD R29, R0, R47, R28 ;  /* 0x0000002f001d7224 */ /* 0x000fe200078e021c */
[----:B------:R-:W-:Y:S01]  /*0f60*/  ISETP.NE.U32.AND P6, PT, R4, RZ, PT ;  /* 0x000000ff0400720c */ /* 0x000fe20003fc5070 */
[----:B------:R-:W-:Y:S01]  /*0f70*/  @P5 IMAD.IADD R25, R25, 0x1, -R4 ;  /* 0x0000000119195824 */ /* 0x000fe200078e0a04 */
[----:B------:R-:W-:Y:S01]  /*0f80*/  LOP3.LUT R20, RZ, R4, RZ, 0x33, !PT ;  /* 0x00000004ff147212 */ /* 0x000fe200078e33ff */
[----:B------:R-:W-:Y:S01]  /*0f90*/  IMAD R21, R12, R8, R21 ;  /* 0x000000080c157224 */ /* 0x000fe200078e0215 */
[----:B------:R-:W-:Y:S01]  /*0fa0*/  ISETP.GE.U32.AND P5, PT, R29, R0, PT ;  /* 0x000000001d00720c */ /* 0x000fe20003fa6070 */
[----:B------:R-:W-:Y:S01]  /*0fb0*/  @P3 IMAD.IADD R26, R26, 0x1, -R3 ;  /* 0x000000011a1a3824 */ /* 0x000fe200078e0a03 */
[C---:B------:R-:W-:Y:S01]  /*0fc0*/  SEL R17, R20.reuse, R17, !P6 ;  /* 0x0000001114117207 */ /* 0x040fe20007000000 */
[----:B------:R-:W-:Y:S01]  /*0fd0*/  @P4 IMAD.IADD R19, R19, 0x1, -R2 ;  /* 0x0000000113134824 */ /* 0x000fe200078e0a02 */
[----:B------:R-:W-:-:S02]  /*0fe0*/  SEL R25, R20, R25, !P6 ;  /* 0x0000001914197207 */ /* 0x000fc40007000000 */
[----:B------:R-:W-:Y:S02]  /*0ff0*/  @P0 IADD3 R18, PT, PT, -R3, R18, RZ ;  /* 0x0000001203120210 */ /* 0x000fe40007ffe1ff */
[-C--:B------:R-:W-:Y:S02]  /*1000*/  ISETP.GE.U32.AND P6, PT, R13, R12.reuse, PT ;  /* 0x0000000c0d00720c */ /* 0x080fe40003fc6070 */
[----:B------:R-:W-:Y:S01]  /*1010*/  ISETP.GE.U32.AND P0, PT, R21, R12, PT ;  /* 0x0000000c1500720c */ /* 0x000fe20003f06070 */
[----:B------:R-:W-:Y:S01]  /*1020*/  @P2 IMAD.IADD R45, R45, 0x1, -R0 ;  /* 0x000000012d2d2824 */ /* 0x000fe200078e0a00 */
[----:B------:R-:W-:Y:S02]  /*1030*/  @P1 IADD3 R27, PT, PT, -R2, R27, RZ ;  /* 0x0000001b021b1210 */ /* 0x000fe40007ffe1ff */
[----:B------:R-:W-:Y:S02]  /*1040*/  ISETP.GE.U32.AND P1, PT, R26, R3, PT ;  /* 0x000000031a00720c */ /* 0x000fe40003f26070 */
[----:B------:R-:W-:-:S02]  /*1050*/  ISETP.GE.U32.AND P2, PT, R19, R2, PT ;  /* 0x000000021300720c */ /* 0x000fc40003f46070 */
[----:B------:R-:W-:Y:S01]  /*1060*/  ISETP.GE.U32.AND P3, PT, R18, R3, PT ;  /* 0x000000031200720c */ /* 0x000fe20003f66070 */
[----:B------:R-:W-:Y:S01]  /*1070*/  @P5 IMAD.IADD R29, R29, 0x1, -R0 ;  /* 0x000000011d1d5824 */ /* 0x000fe200078e0a00 */
[----:B------:R-:W-:Y:S02]  /*1080*/  ISETP.GE.U32.AND P5, PT, R27, R2, PT ;  /* 0x000000021b00720c */ /* 0x000fe40003fa6070 */
[----:B------:R-:W-:Y:S01]  /*1090*/  @P6 IADD3 R13, PT, PT, -R12, R13, RZ ;  /* 0x0000000d0c0d6210 */ /* 0x000fe20007ffe1ff */
[----:B------:R-:W-:Y:S01]  /*10a0*/  @P0 IMAD.IADD R21, R21, 0x1, -R12 ;  /* 0x0000000115150824 */ /* 0x000fe200078e0a0c */
[----:B------:R-:W-:-:S03]  /*10b0*/  ISETP.GE.U32.AND P0, PT, R45, R0, PT ;  /* 0x000000002d00720c */ /* 0x000fc60003f06070 */
[----:B------:R-:W-:Y:S02]  /*10c0*/  @P1 IADD3 R26, PT, PT, -R3, R26, RZ ;  /* 0x0000001a031a1210 */ /* 0x000fe40007ffe1ff */
[----:B------:R-:W-:Y:S01]  /*10d0*/  ISETP.GE.U32.AND P1, PT, R29, R0, PT ;  /* 0x000000001d00720c */ /* 0x000fe20003f26070 */
[--C-:B------:R-:W-:Y:S01]  /*10e0*/  @P2 IMAD.IADD R19, R19, 0x1, -R2.reuse ;  /* 0x0000000113132824 */ /* 0x100fe200078e0a02 */
[-C--:B------:R-:W-:Y:S01]  /*10f0*/  ISETP.GE.U32.AND P2, PT, R13, R12.reuse, PT ;  /* 0x0000000c0d00720c */ /* 0x080fe20003f46070 */
[----:B------:R-:W-:Y:S01]  /*1100*/  @P3 IMAD.IADD R18, R18, 0x1, -R3 ;  /* 0x0000000112123824 */ /* 0x000fe200078e0a03 */
[----:B------:R-:W-:Y:S01]  /*1110*/  ISETP.GE.U32.AND P3, PT, R21, R12, PT ;  /* 0x0000000c1500720c */ /* 0x000fe20003f66070 */
[----:B------:R-:W-:Y:S01]  /*1120*/  @P5 IMAD.IADD R27, R27, 0x1, -R2 ;  /* 0x000000011b1b5824 */ /* 0x000fe200078e0a02 */
[----:B------:R-:W-:Y:S02]  /*1130*/  ISETP.NE.U32.AND P4, PT, R3, RZ, PT ;  /* 0x000000ff0300720c */ /* 0x000fe40003f85070 */
[----:B------:R-:W-:-:S02]  /*1140*/  LOP3.LUT R47, RZ, R3, RZ, 0x33, !PT ;  /* 0x00000003ff2f7212 */ /* 0x000fc400078e33ff */
[----:B------:R-:W-:Y:S02]  /*1150*/  ISETP.NE.U32.AND P6, PT, R2, RZ, PT ;  /* 0x000000ff0200720c */ /* 0x000fe40003fc5070 */
[----:B------:R-:W-:Y:S01]  /*1160*/  LOP3.LUT R8, RZ, R2, RZ, 0x33, !PT ;  /* 0x00000002ff087212 */ /* 0x000fe200078e33ff */
[----:B------:R-:W-:Y:S01]  /*1170*/  @P1 IMAD.IADD R29, R29, 0x1, -R0 ;  /* 0x000000011d1d1824 */ /* 0x000fe200078e0a00 */
[C---:B------:R-:W-:Y:S01]  /*1180*/  ISETP.NE.U32.AND P5, PT, R0.reuse, RZ, PT ;  /* 0x000000ff0000720c */ /* 0x040fe20003fa5070 */
[----:B------:R-:W-:Y:S01]  /*1190*/  @P2 IMAD.IADD R13, R13, 0x1, -R12 ;  /* 0x000000010d0d2824 */ /* 0x000fe200078e0a0c */
[----:B------:R-:W-:Y:S02]  /*11a0*/  LOP3.LUT R28, RZ, R0, RZ, 0x33, !PT ;  /* 0x00000000ff1c7212 */ /* 0x000fe400078e33ff */
[----:B------:R-:W-:Y:S02]  /*11b0*/  @P0 IADD3 R45, PT, PT, -R0, R45, RZ ;  /* 0x0000002d002d0210 */ /* 0x000fe40007ffe1ff */
[----:B------:R-:W-:-:S02]  /*11c0*/  SEL R18, R47, R18, !P4 ;  /* 0x000000122f127207 */ /* 0x000fc40006000000 */
[----:B------:R-:W-:Y:S02]  /*11d0*/  SEL R26, R47, R26, !P4 ;  /* 0x0000001a2f1a7207 */ /* 0x000fe40006000000 */
[C---:B------:R-:W-:Y:S02]  /*11e0*/  SEL R19, R8.reuse, R19, !P6 ;  /* 0x0000001308137207 */ /* 0x040fe40007000000 */
[----:B------:R-:W-:Y:S02]  /*11f0*/  SEL R27, R8, R27, !P6 ;  /* 0x0000001b081b7207 */ /* 0x000fe40007000000 */
[C---:B------:R-:W-:Y:S02]  /*1200*/  ISETP.NE.U32.AND P4, PT, R12.reuse, RZ, PT ;  /* 0x000000ff0c00720c */ /* 0x040fe40003f85070 */
[----:B------:R-:W-:Y:S02]  /*1210*/  LOP3.LUT R8, RZ, R12, RZ, 0x33, !PT ;  /* 0x0000000cff087212 */ /* 0x000fe400078e33ff */
[----:B------:R-:W-:-:S02]  /*1220*/  @P3 IADD3 R21, PT, PT, -R12, R21, RZ ;  /* 0x000000150c153210 */ /* 0x000fc40007ffe1ff */
[C---:B------:R-:W-:Y:S02]  /*1230*/  SEL R20, R28.reuse, R45, !P5 ;  /* 0x0000002d1c147207 */ /* 0x040fe40006800000 */
[----:B------:R-:W-:Y:S01]  /*1240*/  SEL R28, R28, R29, !P5 ;  /* 0x0000001d1c1c7207 */ /* 0x000fe20006800000 */
[----:B------:R-:W-:Y:S01]  /*1250*/  IMAD.MOV.U32 R29, RZ, RZ, 0x1 ;  /* 0x00000001ff1d7424 */ /* 0x000fe200078e00ff */
[C---:B------:R-:W-:Y:S02]  /*1260*/  SEL R13, R8.reuse, R13, !P4 ;  /* 0x0000000d080d7207 */ /* 0x040fe40006000000 */
[----:B------:R-:W-:-:S07]  /*1270*/  SEL R21, R8, R21, !P4 ;  /* 0x0000001508157207 */ /* 0x000fce0006000000 */
.L_x_127:
[----:B------:R-:W-:Y:S05]  /*1280*/  BSYNC.RECONVERGENT B1 ;  /* 0x0000000000017941 */ /* 0x000fea0003800200 */
.L_x_126:
[----:B-----5:R-:W1:Y:S01]  /*1290*/  I2F.U32.RP R45, R7 ;  /* 0x00000007002d7306 */ /* 0x020e620000209000 */
[----:B------:R-:W-:Y:S01]  /*12a0*/  IMAD.SHL.U32 R40, R40, 0x2, RZ ;  /* 0x0000000228287824 */ /* 0x000fe200078e00ff */
[----:B------:R-:W-:Y:S01]  /*12b0*/  SHF.L.U32 R41, R41, 0x1, RZ ;  /* 0x0000000129297819 */ /* 0x000fe200000006ff */
[----:B------:R-:W-:Y:S01]  /*12c0*/  IMAD.SHL.U32 R38, R38, 0x2, RZ ;  /* 0x0000000226267824 */ /* 0x000fe200078e00ff */
[----:B------:R-:W-:Y:S01]  /*12d0*/  SHF.L.U32 R36, R36, 0x1, RZ ;  /* 0x0000000124247819 */ /* 0x000fe200000006ff */
[----:B------:R-:W-:Y:S01]  /*12e0*/  IMAD.SHL.U32 R37, R37, 0x2, RZ ;  /* 0x0000000225257824 */ /* 0x000fe200078e00ff */
[----:B------:R-:W-:Y:S01]  /*12f0*/  SHF.L.U32 R10, R10, 0x1, RZ ;  /* 0x000000010a0a7819 */ /* 0x000fe200000006ff */
[----:B------:R-:W-:Y:S01]  /*1300*/  IMAD.SHL.U32 R42, R42, 0x2, RZ ;  /* 0x000000022a2a7824 */ /* 0x000fe200078e00ff */
[----:B------:R-:W2:Y:S01]  /*1310*/  I2F.U32.RP R50, R6 ;  /* 0x0000000600327306 */ /* 0x000ea20000209000 */
[----:B------:R-:W-:Y:S01]  /*1320*/  IMAD.SHL.U32 R43, R43, 0x2, RZ ;  /* 0x000000022b2b7824 */ /* 0x000fe200078e00ff */
[----:B------:R-:W-:Y:S01]  /*1330*/  SHF.L.U32 R34, R34, 0x1, RZ ;  /* 0x0000000122227819 */ /* 0x000fe200000006ff */
[----:B------:R-:W-:-:S02]  /*1340*/  IMAD.SHL.U32 R31, R31, 0x2, RZ ;  /* 0x000000021f1f7824 */ /* 0x000fc400078e00ff */
[----:B------:R-:W-:Y:S02]  /*1350*/  IMAD.SHL.U32 R32, R32, 0x2, RZ ;  /* 0x0000000220207824 */ /* 0x000fe400078e00ff */
[----:B------:R-:W-:Y:S01]  /*1360*/  IMAD.SHL.U32 R33, R33, 0x2, RZ ;  /* 0x0000000221217824 */ /* 0x000fe200078e00ff */
[----:B-1----:R-:W1:Y:S01]  /*1370*/  MUFU.RCP R45, R45 ;  /* 0x0000002d002d7308 */ /* 0x002e620000001000 */
[----:B------:R-:W-:-:S07]  /*1380*/  IMAD.SHL.U32 R11, R11, 0x2, RZ ;  /* 0x000000020b0b7824 */ /* 0x000fce00078e00ff */
[----:B------:R-:W0:Y:S08]  /*1390*/  I2F.U32.RP R51, R5 ;  /* 0x0000000500337306 */ /* 0x000e300000209000 */
[----:B--2---:R-:W2:Y:S01]  /*13a0*/  MUFU.RCP R50, R50 ;  /* 0x0000003200327308 */ /* 0x004ea20000001000 */
[----:B-1----:R-:W-:-:S07]  /*13b0*/  VIADD R48, R45, 0xffffffe ;  /* 0x0ffffffe2d307836 */ /* 0x002fce0000000000 */
[----:B------:R1:W3:Y:S08]  /*13c0*/  F2I.FTZ.U32.TRUNC.NTZ R49, R48 ;  /* 0x0000003000317305 */ /* 0x0002f0000021f000 */
[----:B0-----:R-:W0:Y:S01]  /*13d0*/  MUFU.RCP R46, R51 ;  /* 0x00000033002e7308 */ /* 0x001e220000001000 */
[----:B--2---:R-:W-:Y:S01]  /*13e0*/  IADD3 R47, PT, PT, R50, 0xffffffe, RZ ;  /* 0x0ffffffe322f7810 */ /* 0x004fe20007ffe0ff */
[----:B-1----:R-:W-:-:S02]  /*13f0*/  IMAD.MOV.U32 R48, RZ, RZ, RZ ;  /* 0x000000ffff307224 */ /* 0x002fc400078e00ff */
[----:B---3--:R-:W-:-:S04]  /*1400*/  IMAD.MOV R52, RZ, RZ, -R49 ;  /* 0x000000ffff347224 */ /* 0x008fc800078e0a31 */
[----:B------:R-:W1:Y:S01]  /*1410*/  F2I.FTZ.U32.TRUNC.NTZ R47, R47 ;  /* 0x0000002f002f7305 */ /* 0x000e62000021f000 */
[----:B------:R-:W-:-:S04]  /*1420*/  IMAD R53, R52, R7, RZ ;  /* 0x0000000734357224 */ /* 0x000fc800078e02ff */
[----:B------:R-:W-:-:S03]  /*1430*/  IMAD.HI.U32 R45, R49, R53, R48 ;  /* 0x00000035312d7227 */ /* 0x000fc600078e0030 */
[----:B------:R-:W2:Y:S01]  /*1440*/  I2F.U32.RP R50, R4 ;  /* 0x0000000400327306 */ /* 0x000ea20000209000 */
[----:B0-----:R-:W-:Y:S02]  /*1450*/  VIADD R49, R46, 0xffffffe ;  /* 0x0ffffffe2e317836 */ /* 0x001fe40000000000 */
[----:B------:R-:W-:Y:S01]  /*1460*/  IMAD.MOV.U32 R46, RZ, RZ, RZ ;  /* 0x000000ffff2e7224 */ /* 0x000fe200078e00ff */
[----:B-1----:R-:W-:-:S04]  /*1470*/  IADD3 R53, PT, PT, RZ, -R47, RZ ;  /* 0x8000002fff357210 */ /* 0x002fc80007ffe0ff */
[----:B------:R-:W0:Y:S01]  /*1480*/  F2I.FTZ.U32.TRUNC.NTZ R49, R49 ;  /* 0x0000003100317305 */ /* 0x000e22000021f000 */
[----:B------:R-:W-:-:S04]  /*1490*/  IMAD R51, R53, R6, RZ ;  /* 0x0000000635337224 */ /* 0x000fc800078e02ff */
[----:B------:R-:W-:-:S03]  /*14a0*/  IMAD.HI.U32 R47, R47, R51, R46 ;  /* 0x000000332f2f7227 */ /* 0x000fc600078e002e */
[----:B--2---:R-:W1:Y:S01]  /*14b0*/  MUFU.RCP R50, R50 ;  /* 0x0000003200327308 */ /* 0x004e620000001000 */
[----:B------:R-:W-:-:S05]  /*14c0*/  SHF.L.U32 R46, R39, 0x1, RZ ;  /* 0x00000001272e7819 */ /* 0x000fca00000006ff */
[----:B------:R-:W-:-:S04]  /*14d0*/  IMAD.HI.U32 R39, R45, R46, RZ ;  /* 0x0000002e2d277227 */ /* 0x000fc800078e00ff */
[----:B0-----:R-:W-:Y:S02]  /*14e0*/  IMAD.MOV R48, RZ, RZ, -R49 ;  /* 0x000000ffff307224 */ /* 0x001fe400078e0a31 */
[----:B------:R-:W-:Y:S02]  /*14f0*/  IMAD.MOV R39, RZ, RZ, -R39 ;  /* 0x000000ffff277224 */ /* 0x000fe400078e0a27 */
[----:B------:R-:W-:Y:S02]  /*1500*/  IMAD R51, R48, R5, RZ ;  /* 0x0000000530337224 */ /* 0x000fe400078e02ff */
[----:B------:R-:W-:Y:S02]  /*1510*/  HFMA2 R48, -RZ, RZ, 0, 0 ;  /* 0x00000000ff307431 */ /* 0x000fe400000001ff */
[----:B------:R-:W-:Y:S02]  /*1520*/  IMAD R39, R7, R39, R46 ;  /* 0x0000002707277224 */ /* 0x000fe400078e022e */
[----:B------:R-:W-:-:S03]  /*1530*/  IMAD.HI.U32 R45, R45, R40, RZ ;  /* 0x000000282d2d7227 */ /* 0x000fc600078e00ff */
[----:B------:R-:W-:Y:S02]  /*1540*/  ISETP.GE.U32.AND P0, PT, R39, R7, PT ;  /* 0x000000072700720c */ /* 0x000fe40003f06070 */
[----:B------:R-:W-:Y:S01]  /*1550*/  IADD3 R45, PT, PT, -R45, RZ, RZ ;  /* 0x000000ff2d2d7210 */ /* 0x000fe20007ffe1ff */
[----:B------:R-:W-:-:S04]  /*1560*/  IMAD.HI.U32 R46, R49, R51, R48 ;  /* 0x00000033312e7227 */ /* 0x000fc800078e0030 */
[----:B-1----:R-:W-:Y:S02]  /*1570*/  VIADD R48, R50, 0xffffffe ;  /* 0x0ffffffe32307836 */ /* 0x002fe40000000000 */
[----:B------:R-:W0:Y:S01]  /*1580*/  I2F.U32.RP R50, R3 ;  /* 0x0000000300327306 */ /* 0x000e220000209000 */
[----:B------:R-:W-:Y:S02]  /*1590*/  IMAD R40, R7, R45, R40 ;  /* 0x0000002d07287224 */ /* 0x000fe400078e0228 */
[----:B------:R-:W-:Y:S01]  /*15a0*/  IMAD.HI.U32 R45, R47, R38, RZ ;  /* 0x000000262f2d7227 */ /* 0x000fe200078e00ff */
[-C--:B------:R-:W-:Y:S02]  /*15b0*/  @P0 IADD3 R39, PT, PT, R39, -R7.reuse, RZ ;  /* 0x8000000727270210 */ /* 0x080fe40007ffe0ff */
[----:B------:R-:W-:Y:S01]  /*15c0*/  ISETP.GE.U32.AND P1, PT, R40, R7, PT ;  /* 0x000000072800720c */ /* 0x000fe20003f26070 */
[----:B------:R-:W-:Y:S01]  /*15d0*/  IMAD.HI.U32 R47, R47, R41, RZ ;  /* 0x000000292f2f7227 */ /* 0x000fe200078e00ff */
[----:B------:R1:W2:Y:S01]  /*15e0*/  F2I.FTZ.U32.TRUNC.NTZ R49, R48 ;  /* 0x0000003000317305 */ /* 0x0002a2000021f000 */
[----:B------:R-:W-:-:S02]  /*15f0*/  IADD3 R45, PT, PT, -R45, RZ, RZ ;  /* 0x000000ff2d2d7210 */ /* 0x000fc40007ffe1ff */
[----:B------:R-:W-:Y:S01]  /*1600*/  IMAD.MOV R47, RZ, RZ, -R47 ;  /* 0x000000ffff2f7224 */ /* 0x000fe200078e0a2f */
[----:B------:R-:W-:Y:S02]  /*1610*/  ISETP.GE.U32.AND P5, PT, R39, R7, PT ;  /* 0x000000072700720c */ /* 0x000fe40003fa6070 */
[C---:B------:R-:W-:Y:S02]  /*1620*/  IMAD R38, R6.reuse, R45, R38 ;  /* 0x0000002d06267224 */ /* 0x040fe400078e0226 */
[----:B0-----:R-:W0:Y:S01]  /*1630*/  MUFU.RCP R50, R50 ;  /* 0x0000003200327308 */ /* 0x001e220000001000 */
[----:B-1----:R-:W-:Y:S02]  /*1640*/  IMAD.MOV.U32 R48, RZ, RZ, RZ ;  /* 0x000000ffff307224 */ /* 0x002fe400078e00ff */
[----:B------:R-:W-:Y:S01]  /*1650*/  IMAD R41, R6, R47, R41 ;  /* 0x0000002f06297224 */ /* 0x000fe200078e0229 */
[----:B------:R-:W-:Y:S01]  /*1660*/  ISETP.GE.U32.AND P2, PT, R38, R6, PT ;  /* 0x000000062600720c */ /* 0x000fe20003f46070 */
[----:B------:R-:W-:-:S03]  /*1670*/  IMAD.HI.U32 R47, R46, R37, RZ ;  /* 0x000000252e2f7227 */ /* 0x000fc600078e00ff */
[----:B------:R-:W-:Y:S01]  /*1680*/  ISETP.GE.U32.AND P3, PT, R41, R6, PT ;  /* 0x000000062900720c */ /* 0x000fe20003f66070 */
[----:B--2---:R-:W-:Y:S02]  /*1690*/  IMAD.MOV R51, RZ, RZ, -R49 ;  /* 0x000000ffff337224 */ /* 0x004fe400078e0a31 */
[----:B------:R-:W-:Y:S02]  /*16a0*/  IMAD.MOV R52, RZ, RZ, -R47 ;  /* 0x000000ffff347224 */ /* 0x000fe400078e0a2f */
[----:B------:R-:W-:Y:S02]  /*16b0*/  IMAD R45, R51, R4, RZ ;  /* 0x00000004332d7224 */ /* 0x000fe400078e02ff */
[----:B------:R-:W-:-:S04]  /*16c0*/  IMAD.HI.U32 R46, R46, R42, RZ ;  /* 0x0000002a2e2e7227 */ /* 0x000fc800078e00ff */
[----:B------:R-:W-:Y:S02]  /*16d0*/  IMAD.HI.U32 R45, R49, R45, R48 ;  /* 0x0000002d312d7227 */ /* 0x000fe400078e0030 */
[-C--:B------:R-:W-:Y:S02]  /*16e0*/  @P3 IADD3 R41, PT, PT, R41, -R6.reuse, RZ ;  /* 0x8000000629293210 */ /* 0x080fe40007ffe0ff */
[----:B0-----:R-:W-:Y:S01]  /*16f0*/  VIADD R48, R50, 0xffffffe ;  /* 0x0ffffffe32307836 */ /* 0x001fe20000000000 */
[----:B------:R-:W-:Y:S01]  /*1700*/  ISETP.NE.U32.AND P3, PT, R7, RZ, PT ;  /* 0x000000ff0700720c */ /* 0x000fe20003f65070 */
[----:B------:R-:W-:Y:S01]  /*1710*/  IMAD.MOV R46, RZ, RZ, -R46 ;  /* 0x000000ffff2e7224 */ /* 0x000fe200078e0a2e */
[----:B------:R-:W-:Y:S01]  /*1720*/  ISETP.GE.U32.AND P0, PT, R41, R6, PT ;  /* 0x000000062900720c */ /* 0x000fe20003f06070 */
[----:B------:R0:W1:Y:S01]  /*1730*/  F2I.FTZ.U32.TRUNC.NTZ R49, R48 ;  /* 0x0000003000317305 */ /* 0x000062000021f000 */
[----:B------:R-:W-:Y:S02]  /*1740*/  @P1 IMAD.IADD R40, R40, 0x1, -R7 ;  /* 0x0000000128281824 */ /* 0x000fe400078e0a07 */
[----:B------:R-:W-:-:S02]  /*1750*/  IMAD R42, R5, R46, R42 ;  /* 0x0000002e052a7224 */ /* 0x000fc400078e022a */
[----:B------:R-:W-:Y:S01]  /*1760*/  IMAD.HI.U32 R46, R45, R36, RZ ;  /* 0x000000242d2e7227 */ /* 0x000fe200078e00ff */
[----:B------:R-:W-:-:S03]  /*1770*/  ISETP.GE.U32.AND P6, PT, R40, R7, PT ;  /* 0x000000072800720c */ /* 0x000fc60003fc6070 */
[----:B0-----:R-:W-:Y:S01]  /*1780*/  IMAD.MOV.U32 R48, RZ, RZ, RZ ;  /* 0x000000ffff307224 */ /* 0x001fe200078e00ff */
[----:B------:R-:W-:Y:S01]  /*1790*/  IADD3 R51, PT, PT, -R46, RZ, RZ ;  /* 0x000000ff2e337210 */ /* 0x000fe20007ffe1ff */
[----:B------:R-:W-:Y:S01]  /*17a0*/  IMAD.HI.U32 R45, R45, R43, RZ ;  /* 0x0000002b2d2d7227 */ /* 0x000fe200078e00ff */
[----:B-1----:R-:W-:-:S03]  /*17b0*/  IADD3 R50, PT, PT, RZ, -R49, RZ ;  /* 0x80000031ff327210 */ /* 0x002fc60007ffe0ff */
[----:B------:R-:W-:Y:S01]  /*17c0*/  IMAD R36, R4, R51, R36 ;  /* 0x0000003304247224 */ /* 0x000fe200078e0224 */
[----:B------:R-:W-:Y:S01]  /*17d0*/  IADD3 R45, PT, PT, -R45, RZ, RZ ;  /* 0x000000ff2d2d7210 */ /* 0x000fe20007ffe1ff */
[----:B------:R-:W-:Y:S02]  /*17e0*/  @P2 IMAD.IADD R38, R38, 0x1, -R6 ;  /* 0x0000000126262824 */ /* 0x000fe400078e0a06 */
[----:B------:R-:W-:Y:S01]  /*17f0*/  @P6 IADD3 R40, PT, PT, R40, -R7, RZ ;  /* 0x8000000728286210 */ /* 0x000fe20007ffe0ff */
[----:B------:R-:W-:Y:S01]  /*1800*/  IMAD R47, R50, R3, RZ ;  /* 0x00000003322f7224 */ /* 0x000fe200078e02ff */
[----:B------:R-:W-:Y:S01]  /*1810*/  ISETP.GE.U32.AND P6, PT, R36, R4, PT ;  /* 0x000000042400720c */ /* 0x000fe20003fc6070 */
[----:B------:R-:W0:Y:S01]  /*1820*/  I2F.U32.RP R50, R2 ;  /* 0x0000000200327306 */ /* 0x000e220000209000 */
[----:B------:R-:W-:Y:S01]  /*1830*/  IMAD R43, R4, R45, R43 ;  /* 0x0000002d042b7224 */ /* 0x000fe200078e022b */
[----:B------:R-:W-:Y:S01]  /*1840*/  ISETP.GE.U32.AND P2, PT, R38, R6, PT ;  /* 0x000000062600720c */ /* 0x000fe20003f46070 */
[----:B------:R-:W-:-:S04]  /*1850*/  IMAD.HI.U32 R47, R49, R47, R48 ;  /* 0x0000002f312f7227 */ /* 0x000fc800078e0030 */
[----:B------:R-:W-:Y:S02]  /*1860*/  IMAD R37, R5, R52, R37 ;  /* 0x0000003405257224 */ /* 0x000fe400078e0225 */
[----:B------:R-:W-:Y:S01]  /*1870*/  @P5 IMAD.IADD R39, R39, 0x1, -R7 ;  /* 0x0000000127275824 */ /* 0x000fe200078e0a07 */
[-C--:B------:R-:W-:Y:S01]  /*1880*/  ISETP.GE.U32.AND P5, PT, R42, R5.reuse, PT ;  /* 0x000000052a00720c */ /* 0x080fe20003fa6070 */
[----:B------:R-:W-:Y:S01]  /*1890*/  @P0 IMAD.IADD R41, R41, 0x1, -R6 ;  /* 0x0000000129290824 */ /* 0x000fe200078e0a06 */
[----:B------:R-:W-:Y:S02]  /*18a0*/  ISETP.GE.U32.AND P1, PT, R37, R5, PT ;  /* 0x000000052500720c */ /* 0x000fe40003f26070 */
[----:B------:R-:W-:Y:S01]  /*18b0*/  @P6 IADD3 R36, PT, PT, R36, -R4, RZ ;  /* 0x8000000424246210 */ /* 0x000fe20007ffe0ff */
[----:B0-----:R-:W0:Y:S01]  /*18c0*/  MUFU.RCP R50, R50 ;  /* 0x0000003200327308 */ /* 0x001e220000001000 */
[----:B------:R-:W-:-:S07]  /*18d0*/  @P2 IADD3 R38, PT, PT, R38, -R6, RZ ;  /* 0x8000000626262210 */ /* 0x000fce0007ffe0ff */
[----:B------:R-:W-:Y:S02]  /*18e0*/  @P5 IMAD.IADD R42, R42, 0x1, -R5 ;  /* 0x000000012a2a5824 */ /* 0x000fe400078e0a05 */
[-C--:B------:R-:W-:Y:S02]  /*18f0*/  @P1 IADD3 R37, PT, PT, R37, -R5.reuse, RZ ;  /* 0x8000000525251210 */ /* 0x080fe40007ffe0ff */
[----:B------:R-:W-:Y:S02]  /*1900*/  ISETP.NE.U32.AND P1, PT, R6, RZ, PT ;  /* 0x000000ff0600720c */ /* 0x000fe40003f25070 */
[----:B------:R-:W-:Y:S02]  /*1910*/  LOP3.LUT R6, RZ, R6, RZ, 0x33, !PT ;  /* 0x00000006ff067212 */ /* 0x000fe400078e33ff */
[----:B------:R-:W-:Y:S02]  /*1920*/  ISETP.GE.U32.AND P6, PT, R37, R5, PT ;  /* 0x000000052500720c */ /* 0x000fe40003fc6070 */
[----:B0-----:R-:W-:-:S02]  /*1930*/  IADD3 R48, PT, PT, R50, 0xffffffe, RZ ;  /* 0x0ffffffe32307810 */ /* 0x001fc40007ffe0ff */
[----:B------:R-:W0:Y:S01]  /*1940*/  I2F.U32.RP R50, R0 ;  /* 0x0000000000327306 */ /* 0x000e220000209000 */
[C---:B------:R-:W-:Y:S02]  /*1950*/  SEL R38, R6.reuse, R38, !P1 ;  /* 0x0000002606267207 */ /* 0x040fe40004800000 */
[----:B------:R-:W-:Y:S02]  /*1960*/  SEL R41, R6, R41, !P1 ;  /* 0x0000002906297207 */ /* 0x000fe40004800000 */
[----:B------:R-:W-:-:S03]  /*1970*/  ISETP.GE.U32.AND P5, PT, R42, R5, PT ;  /* 0x000000052a00720c */ /* 0x000fc60003fa6070 */
[----:B------:R1:W2:Y:S01]  /*1980*/  F2I.FTZ.U32.TRUNC.NTZ R49, R48 ;  /* 0x0000003000317305 */ /* 0x0002a2000021f000 */
[----:B------:R-:W-:Y:S01]  /*1990*/  @P6 IMAD.IADD R37, R37, 0x1, -R5 ;  /* 0x0000000125256824 */ /* 0x000fe200078e0a05 */
[----:B------:R-:W-:-:S06]  /*19a0*/  ISETP.NE.U32.AND P6, PT, R5, RZ, PT ;  /* 0x000000ff0500720c */ /* 0x000fcc0003fc5070 */
[----:B0-----:R-:W0:Y:S01]  /*19b0*/  MUFU.RCP R50, R50 ;  /* 0x0000003200327308 */ /* 0x001e220000001000 */
[----:B-1----:R-:W-:Y:S01]  /*19c0*/  IMAD.MOV.U32 R48, RZ, RZ, RZ ;  /* 0x000000ffff307224 */ /* 0x002fe200078e00ff */
[-C--:B------:R-:W-:Y:S02]  /*19d0*/  @P5 IADD3 R42, PT, PT, R42, -R5.reuse, RZ ;  /* 0x800000052a2a5210 */ /* 0x080fe40007ffe0ff */
[----:B------:R-:W-:Y:S02]  /*19e0*/  LOP3.LUT R5, RZ, R5, RZ, 0x33, !PT ;  /* 0x00000005ff057212 */ /* 0x000fe400078e33ff */
[----:B------:R-:W-:Y:S01]  /*19f0*/  ISETP.NE.U32.AND P5, PT, R4, RZ, PT ;  /* 0x000000ff0400720c */ /* 0x000fe20003fa5070 */
[----:B--2---:R-:W-:Y:S01]  /*1a00*/  IMAD.MOV R53, RZ, RZ, -R49 ;  /* 0x000000ffff357224 */ /* 0x004fe200078e0a31 */
[C---:B------:R-:W-:Y:S02]  /*1a10*/  SEL R37, R5.reuse, R37, !P6 ;  /* 0x0000002505257207 */ /* 0x040fe40007000000 */
[----:B------:R-:W-:Y:S01]  /*1a20*/  SEL R42, R5, R42, !P6 ;  /* 0x0000002a052a7207 */ /* 0x000fe20007000000 */
[----:B------:R-:W-:-:S04]  /*1a30*/  IMAD R51, R53, R2, RZ ;  /* 0x0000000235337224 */ /* 0x000fc800078e02ff */
[----:B------:R-:W-:Y:S01]  /*1a40*/  IMAD.HI.U32 R46, R49, R51, R48 ;  /* 0x00000033312e7227 */ /* 0x000fe200078e0030 */
[----:B0-----:R-:W-:-:S03]  /*1a50*/  IADD3 R49, PT, PT, R50, 0xffffffe, RZ ;  /* 0x0ffffffe32317810 */ /* 0x001fc60007ffe0ff */
[----:B------:R-:W-:-:S03]  /*1a60*/  IMAD.SHL.U32 R48, R35, 0x2, RZ ;  /* 0x0000000223307824 */ /* 0x000fc600078e00ff */
[----:B------:R-:W0:Y:S01]  /*1a70*/  F2I.FTZ.U32.TRUNC.NTZ R49, R49 ;  /* 0x0000003100317305 */ /* 0x000e22000021f000 */
[----:B------:R-:W-:-:S04]  /*1a80*/  IMAD.HI.U32 R35, R47, R48, RZ ;  /* 0x000000302f237227 */ /* 0x000fc800078e00ff */
[----:B------:R-:W-:Y:S02]  /*1a90*/  IMAD.MOV R35, RZ, RZ, -R35 ;  /* 0x000000ffff237224 */ /* 0x000fe400078e0a23 */
[----:B------:R-:W-:-:S04]  /*1aa0*/  IMAD.HI.U32 R47, R47, R10, RZ ;  /* 0x0000000a2f2f7227 */ /* 0x000fc800078e00ff */
[----:B------:R-:W-:Y:S01]  /*1ab0*/  IMAD R35, R3, R35, R48 ;  /* 0x0000002303237224 */ /* 0x000fe200078e0230 */
[----:B------:R-:W-:Y:S02]  /*1ac0*/  MOV R48, RZ ;  /* 0x000000ff00307202 */ /* 0x000fe40000000f00 */
[----:B0-----:R-:W-:Y:S02]  /*1ad0*/  IADD3 R45, PT, PT, RZ, -R49, RZ ;  /* 0x80000031ff2d7210 */ /* 0x001fe40007ffe0ff */
[----:B------:R-:W-:-:S03]  /*1ae0*/  ISETP.GE.U32.AND P2, PT, R35, R3, PT ;  /* 0x000000032300720c */ /* 0x000fc60003f46070 */
[----:B------:R-:W-:-:S04]  /*1af0*/  IMAD R45, R45, R0, RZ ;  /* 0x000000002d2d7224 */ /* 0x000fc800078e02ff */
[----:B------:R-:W-:-:S04]  /*1b00*/  IMAD.HI.U32 R45, R49, R45, R48 ;  /* 0x0000002d312d7227 */ /* 0x000fc800078e0030 */
[----:B------:R-:W-:-:S04]  /*1b10*/  IMAD.HI.U32 R48, R9, R31, RZ ;  /* 0x0000001f09307227 */ /* 0x000fc800078e00ff */
[----:B------:R-:W-:Y:S02]  /*1b20*/  IMAD.MOV R48, RZ, RZ, -R48 ;  /* 0x000000ffff307224 */ /* 0x000fe400078e0a30 */
[----:B------:R-:W-:Y:S01]  /*1b30*/  @P2 IMAD.IADD R35, R35, 0x1, -R3 ;  /* 0x0000000123232824 */ /* 0x000fe200078e0a03 */
[----:B------:R-:W-:Y:S01]  /*1b40*/  ISETP.GE.U32.AND P2, PT, R36, R4, PT ;  /* 0x000000042400720c */ /* 0x000fe20003f46070 */
[----:B------:R-:W-:Y:S01]  /*1b50*/  IMAD R31, R12, R48, R31 ;  /* 0x000000300c1f7224 */ /* 0x000fe200078e021f */
[----:B------:R-:W-:Y:S02]  /*1b60*/  IADD3 R48, PT, PT, -R47, RZ, RZ ;  /* 0x000000ff2f307210 */ /* 0x000fe40007ffe1ff */
[----:B------:R-:W-:Y:S01]  /*1b70*/  SHF.L.U32 R47, R44, 0x1, RZ ;  /* 0x000000012c2f7819 */ /* 0x000fe200000006ff */
[----:B------:R-:W-:Y:S01]  /*1b80*/  IMAD.HI.U32 R44, R9, R32, RZ ;  /* 0x00000020092c7227 */ /* 0x000fe200078e00ff */
[----:B------:R-:W-:-:S03]  /*1b90*/  ISETP.GE.U32.AND P6, PT, R31, R12, PT ;  /* 0x0000000c1f00720c */ /* 0x000fc60003fc6070 */
[----:B------:R-:W-:Y:S02]  /*1ba0*/  IMAD R10, R3, R48, R10 ;  /* 0x00000030030a7224 */ /* 0x000fe400078e020a */
[----:B------:R-:W-:-:S03]  /*1bb0*/  IMAD.HI.U32 R48, R46, R47, RZ ;  /* 0x0000002f2e307227 */ /* 0x000fc600078e00ff */
[----:B------:R-:W-:Y:S01]  /*1bc0*/  ISETP.GE.U32.AND P0, PT, R10, R3, PT ;  /* 0x000000030a00720c */ /* 0x000fe20003f06070 */
[----:B------:R-:W-:Y:S01]  /*1bd0*/  IMAD.HI.U32 R46, R46, R33, RZ ;  /* 0x000000212e2e7227 */ /* 0x000fe200078e00ff */
[----:B------:R-:W-:-:S03]  /*1be0*/  IADD3 R48, PT, PT, -R48, RZ, RZ ;  /* 0x000000ff30307210 */ /* 0x000fc60007ffe1ff */
[----:B------:R-:W-:Y:S02]  /*1bf0*/  IMAD.MOV R49, RZ, RZ, -R44 ;  /* 0x000000ffff317224 */ /* 0x000fe400078e0a2c */
[----:B------:R-:W-:Y:S02]  /*1c00*/  IMAD R44, R2, R48, R47 ;  /* 0x00000030022c7224 */ /* 0x000fe400078e022f */
[----:B------:R-:W-:Y:S02]  /*1c10*/  IMAD.MOV R47, RZ, RZ, -R46 ;  /* 0x000000ffff2f7224 */ /* 0x000fe400078e0a2e */
[C---:B------:R-:W-:Y:S02]  /*1c20*/  IMAD.HI.U32 R46, R45.reuse, R34, RZ ;  /* 0x000000222d2e7227 */ /* 0x040fe400078e00ff */
[----:B------:R-:W-:Y:S02]  /*1c30*/  @P0 IADD3 R10, PT, PT, R10, -R3, RZ ;  /* 0x800000030a0a0210 */ /* 0x000fe40007ffe0ff */
[----:B------:R-:W-:Y:S01]  /*1c40*/  IMAD R33, R2, R47, R33 ;  /* 0x0000002f02217224 */ /* 0x000fe200078e0221 */
[----:B------:R-:W-:Y:S01]  /*1c50*/  IADD3 R47, PT, PT, -R46, RZ, RZ ;  /* 0x000000ff2e2f7210 */ /* 0x000fe20007ffe1ff */
[----:B------:R-:W-:Y:S01]  /*1c60*/  @P2 IMAD.IADD R36, R36, 0x1, -R4 ;  /* 0x0000000124242824 */ /* 0x000fe200078e0a04 */
[----:B------:R-:W-:Y:S01]  /*1c70*/  LOP3.LUT R46, RZ, R7, RZ, 0x33, !PT ;  /* 0x00000007ff2e7212 */ /* 0x000fe200078e33ff */
[----:B------:R-:W-:Y:S01]  /*1c80*/  IMAD.HI.U32 R45, R45, R11, RZ ;  /* 0x0000000b2d2d7227 */ /* 0x000fe200078e00ff */
[----:B------:R-:W-:-:S02]  /*1c90*/  ISETP.GE.U32.AND P0, PT, R35, R3, PT ;  /* 0x000000032300720c */ /* 0x000fc40003f06070 */
[----:B------:R-:W-:Y:S01]  /*1ca0*/  SEL R39, R46, R39, !P3 ;  /* 0x000000272e277207 */ /* 0x000fe20005800000 */
[----:B------:R-:W-:Y:S01]  /*1cb0*/  IMAD R34, R0, R47, R34 ;  /* 0x0000002f00227224 */ /* 0x000fe200078e0222 */
[----:B------:R-:W-:Y:S01]  /*1cc0*/  SEL R40, R46, R40, !P3 ;  /* 0x000000282e287207 */ /* 0x000fe20005800000 */
[----:B------:R-:W-:Y:S01]  /*1cd0*/  IMAD R32, R12, R49, R32 ;  /* 0x000000310c207224 */ /* 0x000fe200078e0220 */
[----:B------:R-:W-:Y:S01]  /*1ce0*/  ISETP.GE.U32.AND P3, PT, R43, R4, PT ;  /* 0x000000042b00720c */ /* 0x000fe20003f66070 */
[----:B------:R-:W-:Y:S01]  /*1cf0*/  @P6 IMAD.IADD R31, R31, 0x1, -R12 ;  /* 0x000000011f1f6824 */ /* 0x000fe200078e0a0c */
[----:B------:R-:W-:Y:S02]  /*1d00*/  ISETP.GE.U32.AND P1, PT, R10, R3, PT ;  /* 0x000000030a00720c */ /* 0x000fe40003f26070 */
[-C--:B------:R-:W-:Y:S02]  /*1d10*/  ISETP.GE.U32.AND P2, PT, R44, R2.reuse, PT ;  /* 0x000000022c00720c */ /* 0x080fe40003f46070 */
[----:B------:R-:W-:Y:S01]  /*1d20*/  IADD3 R45, PT, PT, -R45, RZ, RZ ;  /* 0x000000ff2d2d7210 */ /* 0x000fe20007ffe1ff */
[----:B------:R-:W-:Y:S01]  /*1d30*/  @P0 IMAD.IADD R35, R35, 0x1, -R3 ;  /* 0x0000000123230824 */ /* 0x000fe200078e0a03 */
[----:B------:R-:W-:-:S02]  /*1d40*/  ISETP.GE.U32.AND P0, PT, R33, R2, PT ;  /* 0x000000022100720c */ /* 0x000fc40003f06070 */
[----:B------:R-:W-:Y:S01]  /*1d50*/  ISETP.GE.U32.AND P6, PT, R31, R12, PT ;  /* 0x0000000c1f00720c */ /* 0x000fe20003fc6070 */
[----:B------:R-:W-:Y:S02]  /*1d60*/  IMAD R11, R0, R45, R11 ;  /* 0x0000002d000b7224 */ /* 0x000fe400078e020b */
[----:B------:R-:W-:Y:S02]  /*1d70*/  @P3 IMAD.IADD R43, R43, 0x1, -R4 ;  /* 0x000000012b2b3824 */ /* 0x000fe400078e0a04 */
[----:B------:R-:W-:Y:S02]  /*1d80*/  @P1 IADD3 R10, PT, PT, R10, -R3, RZ ;  /* 0x800000030a0a1210 */ /* 0x000fe40007ffe0ff */
[----:B------:R-:W-:Y:S01]  /*1d90*/  @P2 IMAD.IADD R44, R44, 0x1, -R2 ;  /* 0x000000012c2c2824 */ /* 0x000fe200078e0a02 */
[----:B------:R-:W-:Y:S02]  /*1da0*/  ISETP.GE.U32.AND P3, PT, R43, R4, PT ;  /* 0x000000042b00720c */ /* 0x000fe40003f66070 */
[----:B------:R-:W-:-:S02]  /*1db0*/  ISETP.GE.U32.AND P1, PT, R11, R0, PT ;  /* 0x000000000b00720c */ /* 0x000fc40003f26070 */
[-C--:B------:R-:W-:Y:S01]  /*1dc0*/  @P0 IADD3 R33, PT, PT, R33, -R2.reuse, RZ ;  /* 0x8000000221210210 */ /* 0x080fe20007ffe0ff */
[----:B------:R-:W-:Y:S01]  /*1dd0*/  @P6 IMAD.IADD R31, R31, 0x1, -R12 ;  /* 0x000000011f1f6824 */ /* 0x000fe200078e0a0c */
[-C--:B------:R-:W-:Y:S02]  /*1de0*/  ISETP.GE.U32.AND P0, PT, R44, R2.reuse, PT ;  /* 0x000000022c00720c */ /* 0x080fe40003f06070 */
[----:B------:R-:W-:Y:S02]  /*1df0*/  ISETP.GE.U32.AND P2, PT, R33, R2, PT ;  /* 0x000000022100720c */ /* 0x000fe40003f46070 */
[----:B------:R-:W-:-:S03]  /*1e00*/  SEL R31, R8, R31, !P4 ;  /* 0x0000001f081f7207 */ /* 0x000fc60006000000 */
[-C--:B------:R-:W-:Y:S02]  /*1e10*/  @P3 IADD3 R43, PT, PT, R43, -R4.reuse, RZ ;  /* 0x800000042b2b3210 */ /* 0x080fe40007ffe0ff */
[----:B------:R-:W-:Y:S02]  /*1e20*/  ISETP.NE.U32.AND P3, PT, R3, RZ, PT ;  /* 0x000000ff0300720c */ /* 0x000fe40003f65070 */
[----:B------:R-:W-:Y:S02]  /*1e30*/  LOP3.LUT R3, RZ, R3, RZ, 0x33, !PT ;  /* 0x00000003ff037212 */ /* 0x000fe400078e33ff */
[----:B------:R-:W-:Y:S01]  /*1e40*/  LOP3.LUT R4, RZ, R4, RZ, 0x33, !PT ;  /* 0x00000004ff047212 */ /* 0x000fe200078e33ff */
[----:B------:R-:W-:Y:S01]  /*1e50*/  @P0 IMAD.IADD R44, R44, 0x1, -R2 ;  /* 0x000000012c2c0824 */ /* 0x000fe200078e0a02 */
[C---:B------:R-:W-:Y:S02]  /*1e60*/  SEL R35, R3.reuse, R35, !P3 ;  /* 0x0000002303237207 */ /* 0x040fe40005800000 */
[----:B------:R-:W-:-:S02]  /*1e70*/  SEL R10, R3, R10, !P3 ;  /* 0x0000000a030a7207 */ /* 0x000fc40005800000 */
[----:B------:R-:W-:Y:S02]  /*1e80*/  ISETP.GE.U32.AND P3, PT, R34, R0, PT ;  /* 0x000000002200720c */ /* 0x000fe40003f66070 */
[C---:B------:R-:W-:Y:S02]  /*1e90*/  SEL R36, R4.reuse, R36, !P5 ;  /* 0x0000002404247207 */ /* 0x040fe40006800000 */
[----:B------:R-:W-:Y:S02]  /*1ea0*/  SEL R43, R4, R43, !P5 ;  /* 0x0000002b042b7207 */ /* 0x000fe40006800000 */
[----:B------:R-:W-:Y:S02]  /*1eb0*/  ISETP.GE.U32.AND P5, PT, R32, R12, PT ;  /* 0x0000000c2000720c */ /* 0x000fe40003fa6070 */
[----:B------:R-:W-:Y:S02]  /*1ec0*/  @P1 IADD3 R11, PT, PT, R11, -R0, RZ ;  /* 0x800000000b0b1210 */ /* 0x000fe40007ffe0ff */
[----:B------:R-:W-:-:S02]  /*1ed0*/  LOP3.LUT R3, RZ, R2, RZ, 0x33, !PT ;  /* 0x00000002ff037212 */ /* 0x000fc400078e33ff */
[----:B------:R-:W-:Y:S01]  /*1ee0*/  @P2 IADD3 R33, PT, PT, R33, -R2, RZ ;  /* 0x8000000221212210 */ /* 0x000fe20007ffe0ff */
[----:B------:R-:W-:Y:S01]  /*1ef0*/  @P3 IMAD.IADD R34, R34, 0x1, -R0 ;  /* 0x0000000122223824 */ /* 0x000fe200078e0a00 */
[----:B------:R-:W-:Y:S02]  /*1f00*/  ISETP.NE.U32.AND P3, PT, R2, RZ, PT ;  /* 0x000000ff0200720c */ /* 0x000fe40003f65070 */
[----:B------:R-:W-:Y:S02]  /*1f10*/  ISETP.GE.U32.AND P1, PT, R11, R0, PT ;  /* 0x000000000b00720c */ /* 0x000fe40003f26070 */
[----:B------:R-:W-:Y:S02]  /*1f20*/  SEL R44, R3, R44, !P3 ;  /* 0x0000002c032c7207 */ /* 0x000fe40005800000 */
[----:B------:R-:W-:Y:S02]  /*1f30*/  @P5 IADD3 R32, PT, PT, -R12, R32, RZ ;  /* 0x000000200c205210 */ /* 0x000fe40007ffe1ff */
[----:B------:R-:W-:-:S02]  /*1f40*/  ISETP.GE.U32.AND P5, PT, R34, R0, PT ;  /* 0x000000002200720c */ /* 0x000fc40003fa6070 */
[----:B------:R-:W-:Y:S02]  /*1f50*/  ISETP.GE.U32.AND P0, PT, R32, R12, PT ;  /* 0x0000000c2000720c */ /* 0x000fe40003f06070 */
[----:B------:R-:W-:Y:S02]  /*1f60*/  SEL R33, R3, R33, !P3 ;  /* 0x0000002103217207 */ /* 0x000fe40005800000 */
[----:B------:R-:W-:Y:S02]  /*1f70*/  ISETP.GT.U32.AND P3, PT, R30, 0x1, PT ;  /* 0x000000011e00780c */ /* 0x000fe40003f64070 */
[----:B------:R-:W-:Y:S02]  /*1f80*/  ISETP.NE.U32.AND P2, PT, R0, RZ, PT ;  /* 0x000000ff0000720c */ /* 0x000fe40003f45070 */
[-C--:B------:R-:W-:Y:S02]  /*1f90*/  @P1 IADD3 R11, PT, PT, R11, -R0.reuse, RZ ;  /* 0x800000000b0b1210 */ /* 0x080fe40007ffe0ff */
[----:B------:R-:W-:Y:S01]  /*1fa0*/  SHF.R.U32.HI R30, RZ, 0x1, R30 ;  /* 0x00000001ff1e7819 */ /* 0x000fe2000001161e */
[----:B------:R-:W-:Y:S01]  /*1fb0*/  @P5 IMAD.IADD R34, R34, 0x1, -R0 ;  /* 0x0000000122225824 */ /* 0x000fe200078e0a00 */
[----:B------:R-:W-:-:S02]  /*1fc0*/  LOP3.LUT R0, RZ, R0, RZ, 0x33, !PT ;  /* 0x00000000ff007212 */ /* 0x000fc400078e33ff */
[----:B------:R-:W-:Y:S02]  /*1fd0*/  @P0 IADD3 R32, PT, PT, -R12, R32, RZ ;  /* 0x000000200c200210 */ /* 0x000fe40007ffe1ff */
[C---:B------:R-:W-:Y:S02]  /*1fe0*/  SEL R34, R0.reuse, R34, !P2 ;  /* 0x0000002200227207 */ /* 0x040fe40005000000 */
[----:B------:R-:W-:Y:S02]  /*1ff0*/  SEL R11, R0, R11, !P2 ;  /* 0x0000000b000b7207 */ /* 0x000fe40005000000 */
[----:B------:R-:W-:Y:S01]  /*2000*/  SEL R32, R8, R32, !P4 ;  /* 0x0000002008207207 */ /* 0x000fe20006000000 */
[----:B------:R-:W-:Y:S06]  /*2010*/  @P3 BRA `(.L_x_128) ;  /* 0xffffffe000c43947 */ /* 0x000fec000383ffff */
.L_x_125:
[----:B------:R-:W-:Y:S05]  /*2020*/  BSYNC.RECONVERGENT B0 ;  /* 0x0000000000007941 */ /* 0x000fea0003800200 */
.L_x_124:
[----:B------:R-:W0:Y:S01]  /*2030*/  S2R R0, SR_TID.X ;  /* 0x0000000000007919 */ /* 0x000e220000002100 */
[----:B------:R-:W0:Y:S08]  /*2040*/  S2UR UR6, SR_CTAID.X ;  /* 0x00000000000679c3 */ /* 0x000e300000002500 */
[----:B------:R-:W0:Y:S08]  /*2050*/  LDC R5, c[0x0][0x360] ;  /* 0x0000d800ff057b82 */ /* 0x000e300000000800 */
[----:B------:R-:W1:Y:S01]  /*2060*/  LDC.64 R2, c[0x0][0x380] ;  /* 0x0000e000ff027b82 */ /* 0x000e620000000a00 */
[----:B0-----:R-:W-:-:S04]  /*2070*/  IMAD R5, R5, UR6, R0 ;  /* 0x0000000605057c24 */ /* 0x001fc8000f8e0200 */
[----:B-1----:R-:W-:-:S05]  /*2080*/  IMAD.WIDE R2, R5, 0x60, R2 ;  /* 0x0000006005027825 */ /* 0x002fca00078e0202 */
        /* <DEDUP_REMOVED lines=23> */
[----:B------:R-:W-:Y:S01]  /*2200*/  STG.E desc[UR4][R2.64+0x5c], R29 ;  /* 0x00005c1d02007986 */ /* 0x000fe2000c101904 */
[----:B------:R-:W-:Y:S05]  /*2210*/  EXIT ;  /* 0x000000000000794d */ /* 0x000fea0003800000 */
.L_x_129:
        /* <DEDUP_REMOVED lines=14> */
.L_x_135:


//--------------------- .nv.shared._Z27batch_collision_solve_fusedPjS_S_S_S_S_jS_i --------------------------
	.section	.nv.shared._Z27batch_collision_solve_fusedPjS_S_S_S_S_jS_i,"aw",@nobits
	.sectionflags	@""
	.align	4
.nv.shared._Z27batch_collision_solve_fusedPjS_S_S_S_S_jS_i:
	.zero		1216


//--------------------- .nv.shared.reserved.0     --------------------------
	.section	.nv.shared.reserved.0,"aw",@nobits
	.weak		__nv_reservedSMEM_offset_0_alias
	.size		__nv_reservedSMEM_offset_0_alias, 0, 64
	.other		__nv_reservedSMEM_offset_0_alias,@"STO_CUDA_RESERVED_SHARED STV_DEFAULT"
__nv_reservedSMEM_offset_0_alias:
	.zero		0
	.zero		64


//--------------------- .nv.shared._Z20batch_barrett_reducePjS_S_S_bjii --------------------------
	.section	.nv.shared._Z20batch_barrett_reducePjS_S_S_bjii,"aw",@nobits
	.sectionflags	@""
	.align	4
.nv.shared._Z20batch_barrett_reducePjS_S_S_bjii:
	.zero		1216


//--------------------- .nv.shared._Z21batch_collision_solvePjS_S_S_S_S_S_i --------------------------
	.section	.nv.shared._Z21batch_collision_solvePjS_S_S_S_S_S_i,"aw",@nobits
	.sectionflags	@""
	.align	4
.nv.shared._Z21batch_collision_solvePjS_S_S_S_S_S_i:
	.zero		1216


//--------------------- .nv.constant0._Z27batch_collision_solve_fusedPjS_S_S_S_S_jS_i --------------------------
	.section	.nv.constant0._Z27batch_collision_solve_fusedPjS_S_S_S_S_jS_i,"a",@progbits
	.sectionflags	@""
	.align	4
.nv.constant0._Z27batch_collision_solve_fusedPjS_S_S_S_S_jS_i:
	.zero		964


//--------------------- .nv.constant0._Z20batch_barrett_reducePjS_S_S_bjii --------------------------
	.section	.nv.constant0._Z20batch_barrett_reducePjS_S_S_bjii,"a",@progbits
	.sectionflags	@""
	.align	4
.nv.constant0._Z20batch_barrett_reducePjS_S_S_bjii:
	.zero		944


//--------------------- .nv.constant0._Z26batch_bsgs_collision_solvePK5PointPKjS3_PjimS3_ --------------------------
	.section	.nv.constant0._Z26batch_bsgs_collision_solvePK5PointPKjS3_PjimS3_,"a",@progbits
	.sectionflags	@""
	.align	4
.nv.constant0._Z26batch_bsgs_collision_solvePK5PointPKjS3_PjimS3_:
	.zero		952


//--------------------- .nv.constant0._Z21batch_collision_solvePjS_S_S_S_S_S_i --------------------------
	.section	.nv.constant0._Z21batch_collision_solvePjS_S_S_S_S_S_i,"a",@progbits
	.sectionflags	@""
	.align	4
.nv.constant0._Z21batch_collision_solvePjS_S_S_S_S_S_i:
	.zero		956


//--------------------- .nv.constant0._Z17bsgs_solve_kernelPK5PointS1_S1_PjiiPKj --------------------------
	.section	.nv.constant0._Z17bsgs_solve_kernelPK5PointS1_S1_PjiiPKj,"a",@progbits
	.sectionflags	@""
	.align	4
.nv.constant0._Z17bsgs_solve_kernelPK5PointS1_S1_PjiiPKj:
	.zero		944


//--------------------- .nv.constant0._Z16build_baby_stepsP5PointiPKS_PKj --------------------------
	.section	.nv.constant0._Z16build_baby_stepsP5PointiPKS_PKj,"a",@progbits
	.sectionflags	@""
	.align	4
.nv.constant0._Z16build_baby_stepsP5PointiPKS_PKj:
	.zero		928


//--------------------- SYMBOLS --------------------------

	.type		.nv.reservedSmem.offset0,@object
	.size		.nv.reservedSmem.offset0,0x4
	.type		.nv.reservedSmem.cap,@object
	.size		.nv.reservedSmem.cap,0x4
